	.target	sm_90a

	.elftype	@"ET_EXEC"


//--------------------- .note.nv.tkinfo           --------------------------
	.section	.note.nv.tkinfo,"",@"SHT_NOTE"
	.sectionflags	@"SHF_NOTE_NV_TKINFO"
	.tkinfo
        /*0018*/ 	.word	0x00000002
        /*0030*/ 	.string	""
        /*0030*/ 	.string	"ptxas"
        /*0030*/ 	.string	"Cuda compilation tools, release 13.0, V13.0.88"
        /*0030*/ 	.string	"Build cuda_13.0.r13.0/compiler.36424714_0"
        /*0030*/ 	.string	"-arch sm_90a -m 64 "



//--------------------- .note.nv.cuinfo           --------------------------
	.section	.note.nv.cuinfo,"",@"SHT_NOTE"
	.sectionflags	@"SHF_NOTE_NV_CUINFO"
        /*0018*/ 	.short	0x0002
        /*001a*/ 	.short	0x005a
        /*001c*/ 	.short	0x0082
	.zero		2


//--------------------- .nv.info                  --------------------------
	.section	.nv.info,"",@"SHT_CUDA_INFO"
	.align	4


	//----- nvinfo : EIATTR_REGCOUNT
	.align		4
        /*0000*/ 	.byte	0x04, 0x2f
        /*0002*/ 	.short	(.L_15 - .L_14)
	.align		4
.L_14:
        /*0004*/ 	.word	index@(_ZN7cutlass13device_kernelINS_4gemm6kernel13GemmUniversalIN4cute5tupleIJiiiiEEENS1_10collective13CollectiveMmaINS1_34MainloopSm90TmaGmmaWarpSpecializedILi3ENS5_IJNS4_1CILi1EEENSA_ILi2EEESB_EEENS1_35KernelTmaWarpSpecializedCooperativeEEENS5_IJNSA_ILi256EEENSA_ILi128EEENSA_ILi32EEEEEENS_10bfloat16_tENS5_IJlSB_lEEESK_SL_NS4_8TiledMMAINS4_8MMA_AtomIJNS4_4SM904GMMA28MMA_64x128x16_F32BF16BF16_SSILNSP_5MajorE0ELSR_0ELNSP_7ScaleInE1ELSS_1EEEEEENS4_6LayoutINS5_IJSC_SB_SB_EEENS5_IJSB_NSA_ILi0EEESX_EEEEENS5_IJNS4_10UnderscoreES10_S10_EEEEENS4_23SM90_TMA_LOAD_MULTICASTENS4_14ComposedLayoutINS4_7SwizzleILi2ELi4ELi3EEENS4_18smem_ptr_flag_bitsILi16EEENSV_INS5_IJNSA_ILi8EEESI_EEENS5_IJSI_SB_EEEEEEEvNS4_8identityENS4_13SM90_TMA_LOADES1D_vS1E_EENS_8epilogue10collective6detail29Sm90TmaWarpSpecializedAdapterINS1I_15DefaultEpilogueISK_SL_SL_NS1H_6thread17LinearCombinationISK_Li1EffLNS1M_9ScaleType4KindE0ELNS_15FloatRoundStyleE2ESK_EENS1_15EpilogueDefaultEEEEEvvEEEEvNT_6ParamsE)
        /*0008*/ 	.word	0x000000a8


	//----- nvinfo : EIATTR_FRAME_SIZE
	.align		4
.L_15:
        /*000c*/ 	.byte	0x04, 0x11
        /*000e*/ 	.short	(.L_17 - .L_16)
	.align		4
.L_16:
        /*0010*/ 	.word	index@(_ZN7cutlass13device_kernelINS_4gemm6kernel13GemmUniversalIN4cute5tupleIJiiiiEEENS1_10collective13CollectiveMmaINS1_34MainloopSm90TmaGmmaWarpSpecializedILi3ENS5_IJNS4_1CILi1EEENSA_ILi2EEESB_EEENS1_35KernelTmaWarpSpecializedCooperativeEEENS5_IJNSA_ILi256EEENSA_ILi128EEENSA_ILi32EEEEEENS_10bfloat16_tENS5_IJlSB_lEEESK_SL_NS4_8TiledMMAINS4_8MMA_AtomIJNS4_4SM904GMMA28MMA_64x128x16_F32BF16BF16_SSILNSP_5MajorE0ELSR_0ELNSP_7ScaleInE1ELSS_1EEEEEENS4_6LayoutINS5_IJSC_SB_SB_EEENS5_IJSB_NSA_ILi0EEESX_EEEEENS5_IJNS4_10UnderscoreES10_S10_EEEEENS4_23SM90_TMA_LOAD_MULTICASTENS4_14ComposedLayoutINS4_7SwizzleILi2ELi4ELi3EEENS4_18smem_ptr_flag_bitsILi16EEENSV_INS5_IJNSA_ILi8EEESI_EEENS5_IJSI_SB_EEEEEEEvNS4_8identityENS4_13SM90_TMA_LOADES1D_vS1E_EENS_8epilogue10collective6detail29Sm90TmaWarpSpecializedAdapterINS1I_15DefaultEpilogueISK_SL_SL_NS1H_6thread17LinearCombinationISK_Li1EffLNS1M_9ScaleType4KindE0ELNS_15FloatRoundStyleE2ESK_EENS1_15EpilogueDefaultEEEEEvvEEEEvNT_6ParamsE)
        /*0014*/ 	.word	0x00000000


	//----- nvinfo : EIATTR_MIN_STACK_SIZE
	.align		4
.L_17:
        /*0018*/ 	.byte	0x04, 0x12
        /*001a*/ 	.short	(.L_19 - .L_18)
	.align		4
.L_18:
        /*001c*/ 	.word	index@(_ZN7cutlass13device_kernelINS_4gemm6kernel13GemmUniversalIN4cute5tupleIJiiiiEEENS1_10collective13CollectiveMmaINS1_34MainloopSm90TmaGmmaWarpSpecializedILi3ENS5_IJNS4_1CILi1EEENSA_ILi2EEESB_EEENS1_35KernelTmaWarpSpecializedCooperativeEEENS5_IJNSA_ILi256EEENSA_ILi128EEENSA_ILi32EEEEEENS_10bfloat16_tENS5_IJlSB_lEEESK_SL_NS4_8TiledMMAINS4_8MMA_AtomIJNS4_4SM904GMMA28MMA_64x128x16_F32BF16BF16_SSILNSP_5MajorE0ELSR_0ELNSP_7ScaleInE1ELSS_1EEEEEENS4_6LayoutINS5_IJSC_SB_SB_EEENS5_IJSB_NSA_ILi0EEESX_EEEEENS5_IJNS4_10UnderscoreES10_S10_EEEEENS4_23SM90_TMA_LOAD_MULTICASTENS4_14ComposedLayoutINS4_7SwizzleILi2ELi4ELi3EEENS4_18smem_ptr_flag_bitsILi16EEENSV_INS5_IJNSA_ILi8EEESI_EEENS5_IJSI_SB_EEEEEEEvNS4_8identityENS4_13SM90_TMA_LOADES1D_vS1E_EENS_8epilogue10collective6detail29Sm90TmaWarpSpecializedAdapterINS1I_15DefaultEpilogueISK_SL_SL_NS1H_6thread17LinearCombinationISK_Li1EffLNS1M_9ScaleType4KindE0ELNS_15FloatRoundStyleE2ESK_EENS1_15EpilogueDefaultEEEEEvvEEEEvNT_6ParamsE)
        /*0020*/ 	.word	0x00000000
.L_19:


//--------------------- .nv.compat                --------------------------
	.section	.nv.compat,"",@"SHT_CUDA_COMPAT_INFO"
	.align	4
        /*0000*/ 	.byte	0x02, 0x09, 0x01, 0x00, 0x02, 0x02, 0x04, 0x00, 0x02, 0x05, 0x05, 0x00, 0x03, 0x07, 0x01, 0x01
        /*0010*/ 	.byte	0x02, 0x03, 0x01, 0x00, 0x02, 0x06, 0x01, 0x00, 0x04, 0x0b, 0x08, 0x00, 0x00, 0x00, 0x00, 0x00
        /*0020*/ 	.byte	0x00, 0x00, 0x00, 0x00


//--------------------- .nv.info._ZN7cutlass13device_kernelINS_4gemm6kernel13GemmUniversalIN4cute5tupleIJiiiiEEENS1_10collective13CollectiveMmaINS1_34MainloopSm90TmaGmmaWarpSpecializedILi3ENS5_IJNS4_1CILi1EEENSA_ILi2EEESB_EEENS1_35KernelTmaWarpSpecializedCooperativeEEENS5_IJNSA_ILi256EEENSA_ILi128EEENSA_ILi32EEEEEENS_10bfloat16_tENS5_IJlSB_lEEESK_SL_NS4_8TiledMMAINS4_8MMA_AtomIJNS4_4SM904GMMA28MMA_64x128x16_F32BF16BF16_SSILNSP_5MajorE0ELSR_0ELNSP_7ScaleInE1ELSS_1EEEEEENS4_6LayoutINS5_IJSC_SB_SB_EEENS5_IJSB_NSA_ILi0EEESX_EEEEENS5_IJNS4_10UnderscoreES10_S10_EEEEENS4_23SM90_TMA_LOAD_MULTICASTENS4_14ComposedLayoutINS4_7SwizzleILi2ELi4ELi3EEENS4_18smem_ptr_flag_bitsILi16EEENSV_INS5_IJNSA_ILi8EEESI_EEENS5_IJSI_SB_EEEEEEEvNS4_8identityENS4_13SM90_TMA_LOADES1D_vS1E_EENS_8epilogue10collective6detail29Sm90TmaWarpSpecializedAdapterINS1I_15DefaultEpilogueISK_SL_SL_NS1H_6thread17LinearCombinationISK_Li1EffLNS1M_9ScaleType4KindE0ELNS_15FloatRoundStyleE2ESK_EENS1_15EpilogueDefaultEEEEEvvEEEEvNT_6ParamsE --------------------------
	.section	.nv.info._ZN7cutlass13device_kernelINS_4gemm6kernel13GemmUniversalIN4cute5tupleIJiiiiEEENS1_10collective13CollectiveMmaINS1_34MainloopSm90TmaGmmaWarpSpecializedILi3ENS5_IJNS4_1CILi1EEENSA_ILi2EEESB_EEENS1_35KernelTmaWarpSpecializedCooperativeEEENS5_IJNSA_ILi256EEENSA_ILi128EEENSA_ILi32EEEEEENS_10bfloat16_tENS5_IJlSB_lEEESK_SL_NS4_8TiledMMAINS4_8MMA_AtomIJNS4_4SM904GMMA28MMA_64x128x16_F32BF16BF16_SSILNSP_5MajorE0ELSR_0ELNSP_7ScaleInE1ELSS_1EEEEEENS4_6LayoutINS5_IJSC_SB_SB_EEENS5_IJSB_NSA_ILi0EEESX_EEEEENS5_IJNS4_10UnderscoreES10_S10_EEEEENS4_23SM90_TMA_LOAD_MULTICASTENS4_14ComposedLayoutINS4_7SwizzleILi2ELi4ELi3EEENS4_18smem_ptr_flag_bitsILi16EEENSV_INS5_IJNSA_ILi8EEESI_EEENS5_IJSI_SB_EEEEEEEvNS4_8identityENS4_13SM90_TMA_LOADES1D_vS1E_EENS_8epilogue10collective6detail29Sm90TmaWarpSpecializedAdapterINS1I_15DefaultEpilogueISK_SL_SL_NS1H_6thread17LinearCombinationISK_Li1EffLNS1M_9ScaleType4KindE0ELNS_15FloatRoundStyleE2ESK_EENS1_15EpilogueDefaultEEEEEvvEEEEvNT_6ParamsE,"",@"SHT_CUDA_INFO"
	.sectionflags	@""
	.align	4


	//----- nvinfo : EIATTR_CUDA_API_VERSION
	.align		4
        /*0000*/ 	.byte	0x04, 0x37
        /*0002*/ 	.short	(.L_21 - .L_20)
.L_20:
        /*0004*/ 	.word	0x00000082


	//----- nvinfo : EIATTR_KPARAM_INFO
	.align		4
.L_21:
        /*0008*/ 	.byte	0x04, 0x17
        /*000a*/ 	.short	(.L_23 - .L_22)
.L_22:
        /*000c*/ 	.word	0x00000000
        /*0010*/ 	.short	0x0000
        /*0012*/ 	.short	0x0070
        /*0014*/ 	.byte	0x00, 0xf0, 0x01, 0x10


	//----- nvinfo : EIATTR_SPARSE_MMA_MASK
	.align		4
.L_23:
        /*0018*/ 	.byte	0x03, 0x50
        /*001a*/ 	.short	0x0000


	//----- nvinfo : EIATTR_MAXREG_COUNT
	.align		4
        /*001c*/ 	.byte	0x03, 0x1b
        /*001e*/ 	.short	0x00a8


	//----- nvinfo : EIATTR_NUM_BARRIERS
	.align		4
        /*0020*/ 	.byte	0x02, 0x4c
        /*0022*/ 	.byte	0x01
	.zero		1


	//----- nvinfo : EIATTR_EXTERNS
	.align		4
        /*0024*/ 	.byte	0x04, 0x0f
        /*0026*/ 	.short	(.L_25 - .L_24)


	//   ....[0]....
	.align		4
.L_24:
        /*0028*/ 	.word	index@(__assertfail)


	//----- nvinfo : EIATTR_MERCURY_ISA_VERSION
	.align		4
.L_25:
        /*002c*/ 	.byte	0x03, 0x5f
        /*002e*/ 	.short	0x0101


	//----- nvinfo : EIATTR_INT_WARP_WIDE_INSTR_OFFSETS
	.align		4
        /*0030*/ 	.byte	0x04, 0x31
        /*0032*/ 	.short	(.L_27 - .L_26)


	//   ....[0]....
.L_26:
        /*0034*/ 	.word	0x00000450


	//   ....[1]....
        /*0038*/ 	.word	0x00000470


	//   ....[2]....
        /*003c*/ 	.word	0x00000620


	//----- nvinfo : EIATTR_COOP_GROUP_MASK_REGIDS
	.align		4
.L_27:
        /*0040*/ 	.byte	0x04, 0x29
        /*0042*/ 	.short	(.L_29 - .L_28)


	//   ....[0]....
.L_28:
        /*0044*/ 	.word	0xffffffff


	//   ....[1]....
        /*0048*/ 	.word	0xffffffff


	//   ....[2]....
        /*004c*/ 	.word	0xffffffff


	//   ....[3]....
        /*0050*/ 	.word	0xffffffff


	//   ....[4]....
        /*0054*/ 	.word	0xffffffff


	//   ....[5]....
        /*0058*/ 	.word	0xffffffff


	//----- nvinfo : EIATTR_COOP_GROUP_INSTR_OFFSETS
	.align		4
.L_29:
        /*005c*/ 	.byte	0x04, 0x28
        /*005e*/ 	.short	(.L_31 - .L_30)


	//   ....[0]....
.L_30:
        /*0060*/ 	.word	0x00000060


	//   ....[1]....
        /*0064*/ 	.word	0x00000070


	//   ....[2]....
        /*0068*/ 	.word	0x00000130


	//   ....[3]....
        /*006c*/ 	.word	0x000002a0


	//   ....[4]....
        /*0070*/ 	.word	0x00000760


	//   ....[5]....
        /*0074*/ 	.word	0x000011b0


	//----- nvinfo : EIATTR_REG_RECONFIG
	.align		4
.L_31:
        /*0078*/ 	.byte	0x01, 0x54
	.zero		2


	//----- nvinfo : EIATTR_SYSCALL_OFFSETS
	.align		4
        /*007c*/ 	.byte	0x04, 0x46
        /*007e*/ 	.short	(.L_33 - .L_32)


	//   ....[0]....
.L_32:
        /*0080*/ 	.word	0x00001370


	//----- nvinfo : EIATTR_MBARRIER_INSTR_OFFSETS
	.align		4
.L_33:
        /*0084*/ 	.byte	0x04, 0x39
        /*0086*/ 	.short	(.L_35 - .L_34)


	//   ....[0]....
.L_34:
        /*0088*/ 	.word	0x00000230
        /*008c*/ 	.word	0x000000ff
        /*0090*/ 	.word	0x00000000
        /*0094*/ 	.short	0x0100
        /*0096*/ 	.byte	0x08
	.zero		1


	//   ....[1]....
        /*0098*/ 	.word	0x00000240
        /*009c*/ 	.word	0x000000ff
        /*00a0*/ 	.word	0x00000018
        /*00a4*/ 	.short	0x0100
        /*00a6*/ 	.byte	0x08
	.zero		1


	//   ....[2]....
        /*00a8*/ 	.word	0x00000250
        /*00ac*/ 	.word	0x000000ff
        /*00b0*/ 	.word	0x00000008
        /*00b4*/ 	.short	0x0100
        /*00b6*/ 	.byte	0x08
	.zero		1


	//   ....[3]....
        /*00b8*/ 	.word	0x00000260
        /*00bc*/ 	.word	0x000000ff
        /*00c0*/ 	.word	0x00000020
        /*00c4*/ 	.short	0x0100
        /*00c6*/ 	.byte	0x08
	.zero		1


	//   ....[4]....
        /*00c8*/ 	.word	0x00000270
        /*00cc*/ 	.word	0x000000ff
        /*00d0*/ 	.word	0x00000010
        /*00d4*/ 	.short	0x0100
        /*00d6*/ 	.byte	0x08
	.zero		1


	//   ....[5]....
        /*00d8*/ 	.word	0x00000280
        /*00dc*/ 	.word	0x000000ff
        /*00e0*/ 	.word	0x00000028
        /*00e4*/ 	.short	0x0100
        /*00e6*/ 	.byte	0x08
	.zero		1


	//   ....[6]....
        /*00e8*/ 	.word	0x000006a0
        /*00ec*/ 	.word	0x000000ff
        /*00f0*/ 	.word	0x00000040
        /*00f4*/ 	.short	0x0100
        /*00f6*/ 	.byte	0x06
	.zero		1


	//   ....[7]....
        /*00f8*/ 	.word	0x00000710
        /*00fc*/ 	.word	0x000000ff
        /*0100*/ 	.word	0x00000048
        /*0104*/ 	.short	0x0100
        /*0106*/ 	.byte	0x06
	.zero		1


	//   ....[8]....
        /*0108*/ 	.word	0x00001430
        /*010c*/ 	.word	0x00000003
        /*0110*/ 	.word	0x00000000
        /*0114*/ 	.short	0x010a
        /*0116*/ 	.byte	0x3f
	.zero		1


	//   ....[9]....
        /*0118*/ 	.word	0x00001470
        /*011c*/ 	.word	0x00000003
        /*0120*/ 	.word	0x00000000
        /*0124*/ 	.short	0x010a
        /*0126*/ 	.byte	0x3f
	.zero		1


	//   ....[10]....
        /*0128*/ 	.word	0x00001800
        /*012c*/ 	.word	0x00000005
        /*0130*/ 	.word	0x00000000
        /*0134*/ 	.short	0x010a
        /*0136*/ 	.byte	0x3f
	.zero		1


	//   ....[11]....
        /*0138*/ 	.word	0x00001840
        /*013c*/ 	.word	0x00000005
        /*0140*/ 	.word	0x00000000
        /*0144*/ 	.short	0x010a
        /*0146*/ 	.byte	0x3f
	.zero		1


	//   ....[12]....
        /*0148*/ 	.word	0x00001a60
        /*014c*/ 	.word	0x00000005
        /*0150*/ 	.word	0x00000000
        /*0154*/ 	.short	0x0101
        /*0156*/ 	.byte	0x3f
	.zero		1


	//   ....[13]....
        /*0158*/ 	.word	0x00001c80
        /*015c*/ 	.word	0x00000003
        /*0160*/ 	.word	0x00000000
        /*0164*/ 	.short	0x0101
        /*0166*/ 	.byte	0x3f
	.zero		1


	//   ....[14]....
        /*0168*/ 	.word	0x0000b4c0
        /*016c*/ 	.word	0x00000016
        /*0170*/ 	.word	0x00000018
        /*0174*/ 	.short	0x010a
        /*0176*/ 	.byte	0x3f
	.zero		1


	//   ....[15]....
        /*0178*/ 	.word	0x0000b820
        /*017c*/ 	.word	0x00000003
        /*0180*/ 	.word	0x00000048
        /*0184*/ 	.short	0x0101
        /*0186*/ 	.byte	0x3f
	.zero		1


	//   ....[16]....
        /*0188*/ 	.word	0x0000bf70
        /*018c*/ 	.word	0x00000007
        /*0190*/ 	.word	0x00000000
        /*0194*/ 	.short	0x010a
        /*0196*/ 	.byte	0x3f
	.zero		1


	//   ....[17]....
        /*0198*/ 	.word	0x0000bff0
        /*019c*/ 	.word	0x00000006
        /*01a0*/ 	.word	0x00000000
        /*01a4*/ 	.short	0x010a
        /*01a6*/ 	.byte	0x3f
	.zero		1


	//   ....[18]....
        /*01a8*/ 	.word	0x0000c080
        /*01ac*/ 	.word	0x00000003
        /*01b0*/ 	.word	0x00000000
        /*01b4*/ 	.short	0x010a
        /*01b6*/ 	.byte	0x3f
	.zero		1


	//   ....[19]....
        /*01b8*/ 	.word	0x0000c0e0
        /*01bc*/ 	.word	0x00000003
        /*01c0*/ 	.word	0x00000000
        /*01c4*/ 	.short	0x010a
        /*01c6*/ 	.byte	0x3f
	.zero		1


	//   ....[20]....
        /*01c8*/ 	.word	0x0000c130
        /*01cc*/ 	.word	0x00000005
        /*01d0*/ 	.word	0x00000000
        /*01d4*/ 	.short	0x010a
        /*01d6*/ 	.byte	0x3f
	.zero		1


	//   ....[21]....
        /*01d8*/ 	.word	0x0000c200
        /*01dc*/ 	.word	0x00000016
        /*01e0*/ 	.word	0x00000018
        /*01e4*/ 	.short	0x010a
        /*01e6*/ 	.byte	0x3f
	.zero		1


	//   ....[22]....
        /*01e8*/ 	.word	0x0000c2d0
        /*01ec*/ 	.word	0x00000007
        /*01f0*/ 	.word	0x00000000
        /*01f4*/ 	.short	0x010a
        /*01f6*/ 	.byte	0x3f
	.zero		1


	//   ....[23]....
        /*01f8*/ 	.word	0x0000c320
        /*01fc*/ 	.word	0x00000006
        /*0200*/ 	.word	0x00000000
        /*0204*/ 	.short	0x010a
        /*0206*/ 	.byte	0x3f
	.zero		1


	//----- nvinfo : EIATTR_NUM_MBARRIERS
	.align		4
.L_35:
        /*0208*/ 	.byte	0x03, 0x38
        /*020a*/ 	.short	0x0008


	//----- nvinfo : EIATTR_EXIT_INSTR_OFFSETS
	.align		4
        /*020c*/ 	.byte	0x04, 0x1c
        /*020e*/ 	.short	(.L_37 - .L_36)


	//   ....[0]....
.L_36:
        /*0210*/ 	.word	0x000008c0


	//   ....[1]....
        /*0214*/ 	.word	0x000010e0


	//   ....[2]....
        /*0218*/ 	.word	0x0000abe0


	//   ....[3]....
        /*021c*/ 	.word	0x0000b140


	//   ....[4]....
        /*0220*/ 	.word	0x0000c0d0


	//----- nvinfo : EIATTR_MAX_THREADS
	.align		4
.L_37:
        /*0224*/ 	.byte	0x04, 0x05
        /*0226*/ 	.short	(.L_39 - .L_38)
.L_38:
        /*0228*/ 	.word	0x00000180
        /*022c*/ 	.word	0x00000001
        /*0230*/ 	.word	0x00000001


	//----- nvinfo : EIATTR_CRS_STACK_SIZE
	.align		4
.L_39:
        /*0234*/ 	.byte	0x04, 0x1e
        /*0236*/ 	.short	(.L_41 - .L_40)
.L_40:
        /*0238*/ 	.word	0x00000000


	//----- nvinfo : EIATTR_CBANK_PARAM_SIZE
	.align		4
.L_41:
        /*023c*/ 	.byte	0x03, 0x19
        /*023e*/ 	.short	0x0470


	//----- nvinfo : EIATTR_PARAM_CBANK
	.align		4
        /*0240*/ 	.byte	0x04, 0x0a
        /*0242*/ 	.short	(.L_43 - .L_42)
	.align		4
.L_42:
        /*0244*/ 	.word	index@(.nv.constant0._ZN7cutlass13device_kernelINS_4gemm6kernel13GemmUniversalIN4cute5tupleIJiiiiEEENS1_10collective13CollectiveMmaINS1_34MainloopSm90TmaGmmaWarpSpecializedILi3ENS5_IJNS4_1CILi1EEENSA_ILi2EEESB_EEENS1_35KernelTmaWarpSpecializedCooperativeEEENS5_IJNSA_ILi256EEENSA_ILi128EEENSA_ILi32EEEEEENS_10bfloat16_tENS5_IJlSB_lEEESK_SL_NS4_8TiledMMAINS4_8MMA_AtomIJNS4_4SM904GMMA28MMA_64x128x16_F32BF16BF16_SSILNSP_5MajorE0ELSR_0ELNSP_7ScaleInE1ELSS_1EEEEEENS4_6LayoutINS5_IJSC_SB_SB_EEENS5_IJSB_NSA_ILi0EEESX_EEEEENS5_IJNS4_10UnderscoreES10_S10_EEEEENS4_23SM90_TMA_LOAD_MULTICASTENS4_14ComposedLayoutINS4_7SwizzleILi2ELi4ELi3EEENS4_18smem_ptr_flag_bitsILi16EEENSV_INS5_IJNSA_ILi8EEESI_EEENS5_IJSI_SB_EEEEEEEvNS4_8identityENS4_13SM90_TMA_LOADES1D_vS1E_EENS_8epilogue10collective6detail29Sm90TmaWarpSpecializedAdapterINS1I_15DefaultEpilogueISK_SL_SL_NS1H_6thread17LinearCombinationISK_Li1EffLNS1M_9ScaleType4KindE0ELNS_15FloatRoundStyleE2ESK_EENS1_15EpilogueDefaultEEEEEvvEEEEvNT_6ParamsE)
        /*0248*/ 	.short	0x0210
        /*024a*/ 	.short	0x0470


	//----- nvinfo : EIATTR_SW_WAR
	.align		4
.L_43:
        /*024c*/ 	.byte	0x04, 0x36
        /*024e*/ 	.short	(.L_45 - .L_44)
.L_44:
        /*0250*/ 	.word	0x00000008
.L_45:


//--------------------- .nv.callgraph             --------------------------
	.section	.nv.callgraph,"",@"SHT_CUDA_CALLGRAPH"
	.align	4
	.sectionentsize	8
	.align		4
        /*0000*/ 	.word	0x00000000
	.align		4
        /*0004*/ 	.word	0xffffffff
	.align		4
        /*0008*/ 	.word	index@(_ZN7cutlass13device_kernelINS_4gemm6kernel13GemmUniversalIN4cute5tupleIJiiiiEEENS1_10collective13CollectiveMmaINS1_34MainloopSm90TmaGmmaWarpSpecializedILi3ENS5_IJNS4_1CILi1EEENSA_ILi2EEESB_EEENS1_35KernelTmaWarpSpecializedCooperativeEEENS5_IJNSA_ILi256EEENSA_ILi128EEENSA_ILi32EEEEEENS_10bfloat16_tENS5_IJlSB_lEEESK_SL_NS4_8TiledMMAINS4_8MMA_AtomIJNS4_4SM904GMMA28MMA_64x128x16_F32BF16BF16_SSILNSP_5MajorE0ELSR_0ELNSP_7ScaleInE1ELSS_1EEEEEENS4_6LayoutINS5_IJSC_SB_SB_EEENS5_IJSB_NSA_ILi0EEESX_EEEEENS5_IJNS4_10UnderscoreES10_S10_EEEEENS4_23SM90_TMA_LOAD_MULTICASTENS4_14ComposedLayoutINS4_7SwizzleILi2ELi4ELi3EEENS4_18smem_ptr_flag_bitsILi16EEENSV_INS5_IJNSA_ILi8EEESI_EEENS5_IJSI_SB_EEEEEEEvNS4_8identityENS4_13SM90_TMA_LOADES1D_vS1E_EENS_8epilogue10collective6detail29Sm90TmaWarpSpecializedAdapterINS1I_15DefaultEpilogueISK_SL_SL_NS1H_6thread17LinearCombinationISK_Li1EffLNS1M_9ScaleType4KindE0ELNS_15FloatRoundStyleE2ESK_EENS1_15EpilogueDefaultEEEEEvvEEEEvNT_6ParamsE)
	.align		4
        /*000c*/ 	.word	index@(__assertfail)
	.align		4
        /*0010*/ 	.word	0x00000000
	.align		4
        /*0014*/ 	.word	0xfffffffe
	.align		4
        /*0018*/ 	.word	0x00000000
	.align		4
        /*001c*/ 	.word	0xfffffffd
	.align		4
        /*0020*/ 	.word	0x00000000
	.align		4
        /*0024*/ 	.word	0xfffffffc


//--------------------- .nv.constant4             --------------------------
	.section	.nv.constant4,"a",@progbits
	.align	8
	.align		8
.nv.constant4:
        /*0000*/ 	.dword	__assertfail
	.align		8
        /*0008*/ 	.dword	__unnamed_1
	.align		8
        /*0010*/ 	.dword	_ZN39_INTERNAL_95b1a5e8_4_k_cu_adb003ba_29014cuda3std3__45__cpo5beginE
	.align		8
        /*0018*/ 	.dword	_ZN39_INTERNAL_95b1a5e8_4_k_cu_adb003ba_29014cuda3std3__45__cpo3endE
	.align		8
        /*0020*/ 	.dword	_ZN39_INTERNAL_95b1a5e8_4_k_cu_adb003ba_29014cuda3std3__45__cpo6cbeginE
	.align		8
        /*0028*/ 	.dword	_ZN39_INTERNAL_95b1a5e8_4_k_cu_adb003ba_29014cuda3std3__45__cpo4cendE
	.align		8
        /*0030*/ 	.dword	_ZN39_INTERNAL_95b1a5e8_4_k_cu_adb003ba_29014cuda3std3__441_GLOBAL__N__95b1a5e8_4_k_cu_adb003ba_29016ignoreE
	.align		8
        /*0038*/ 	.dword	_ZN39_INTERNAL_95b1a5e8_4_k_cu_adb003ba_29014cuda3std3__419piecewise_constructE
	.align		8
        /*0040*/ 	.dword	_ZN39_INTERNAL_95b1a5e8_4_k_cu_adb003ba_29014cuda3std3__48in_placeE
	.align		8
        /*0048*/ 	.dword	_ZN39_INTERNAL_95b1a5e8_4_k_cu_adb003ba_29014cuda3std6ranges3__45__cpo4swapE
	.align		8
        /*0050*/ 	.dword	_ZN39_INTERNAL_95b1a5e8_4_k_cu_adb003ba_29014cuda3std6ranges3__45__cpo9iter_moveE
	.align		8
        /*0058*/ 	.dword	_ZN39_INTERNAL_95b1a5e8_4_k_cu_adb003ba_29014cute7productE
	.align		8
        /*0060*/ 	.dword	_ZN39_INTERNAL_95b1a5e8_4_k_cu_adb003ba_29014cute1_E
	.align		8
        /*0068*/ 	.dword	$str$22
	.align		8
        /*0070*/ 	.dword	$str$23


//--------------------- .text._ZN7cutlass13device_kernelINS_4gemm6kernel13GemmUniversalIN4cute5tupleIJiiiiEEENS1_10collective13CollectiveMmaINS1_34MainloopSm90TmaGmmaWarpSpecializedILi3ENS5_IJNS4_1CILi1EEENSA_ILi2EEESB_EEENS1_35KernelTmaWarpSpecializedCooperativeEEENS5_IJNSA_ILi256EEENSA_ILi128EEENSA_ILi32EEEEEENS_10bfloat16_tENS5_IJlSB_lEEESK_SL_NS4_8TiledMMAINS4_8MMA_AtomIJNS4_4SM904GMMA28MMA_64x128x16_F32BF16BF16_SSILNSP_5MajorE0ELSR_0ELNSP_7ScaleInE1ELSS_1EEEEEENS4_6LayoutINS5_IJSC_SB_SB_EEENS5_IJSB_NSA_ILi0EEESX_EEEEENS5_IJNS4_10UnderscoreES10_S10_EEEEENS4_23SM90_TMA_LOAD_MULTICASTENS4_14ComposedLayoutINS4_7SwizzleILi2ELi4ELi3EEENS4_18smem_ptr_flag_bitsILi16EEENSV_INS5_IJNSA_ILi8EEESI_EEENS5_IJSI_SB_EEEEEEEvNS4_8identityENS4_13SM90_TMA_LOADES1D_vS1E_EENS_8epilogue10collective6detail29Sm90TmaWarpSpecializedAdapterINS1I_15DefaultEpilogueISK_SL_SL_NS1H_6thread17LinearCombinationISK_Li1EffLNS1M_9ScaleType4KindE0ELNS_15FloatRoundStyleE2ESK_EENS1_15EpilogueDefaultEEEEEvvEEEEvNT_6ParamsE --------------------------
	.section	.text._ZN7cutlass13device_kernelINS_4gemm6kernel13GemmUniversalIN4cute5tupleIJiiiiEEENS1_10collective13CollectiveMmaINS1_34MainloopSm90TmaGmmaWarpSpecializedILi3ENS5_IJNS4_1CILi1EEENSA_ILi2EEESB_EEENS1_35KernelTmaWarpSpecializedCooperativeEEENS5_IJNSA_ILi256EEENSA_ILi128EEENSA_ILi32EEEEEENS_10bfloat16_tENS5_IJlSB_lEEESK_SL_NS4_8TiledMMAINS4_8MMA_AtomIJNS4_4SM904GMMA28MMA_64x128x16_F32BF16BF16_SSILNSP_5MajorE0ELSR_0ELNSP_7ScaleInE1ELSS_1EEEEEENS4_6LayoutINS5_IJSC_SB_SB_EEENS5_IJSB_NSA_ILi0EEESX_EEEEENS5_IJNS4_10UnderscoreES10_S10_EEEEENS4_23SM90_TMA_LOAD_MULTICASTENS4_14ComposedLayoutINS4_7SwizzleILi2ELi4ELi3EEENS4_18smem_ptr_flag_bitsILi16EEENSV_INS5_IJNSA_ILi8EEESI_EEENS5_IJSI_SB_EEEEEEEvNS4_8identityENS4_13SM90_TMA_LOADES1D_vS1E_EENS_8epilogue10collective6detail29Sm90TmaWarpSpecializedAdapterINS1I_15DefaultEpilogueISK_SL_SL_NS1H_6thread17LinearCombinationISK_Li1EffLNS1M_9ScaleType4KindE0ELNS_15FloatRoundStyleE2ESK_EENS1_15EpilogueDefaultEEEEEvvEEEEvNT_6ParamsE,"ax",@progbits
	.align	128
.text._ZN7cutlass13device_kernelINS_4gemm6kernel13GemmUniversalIN4cute5tupleIJiiiiEEENS1_10collective13CollectiveMmaINS1_34MainloopSm90TmaGmmaWarpSpecializedILi3ENS5_IJNS4_1CILi1EEENSA_ILi2EEESB_EEENS1_35KernelTmaWarpSpecializedCooperativeEEENS5_IJNSA_ILi256EEENSA_ILi128EEENSA_ILi32EEEEEENS_10bfloat16_tENS5_IJlSB_lEEESK_SL_NS4_8TiledMMAINS4_8MMA_AtomIJNS4_4SM904GMMA28MMA_64x128x16_F32BF16BF16_SSILNSP_5MajorE0ELSR_0ELNSP_7ScaleInE1ELSS_1EEEEEENS4_6LayoutINS5_IJSC_SB_SB_EEENS5_IJSB_NSA_ILi0EEESX_EEEEENS5_IJNS4_10UnderscoreES10_S10_EEEEENS4_23SM90_TMA_LOAD_MULTICASTENS4_14ComposedLayoutINS4_7SwizzleILi2ELi4ELi3EEENS4_18smem_ptr_flag_bitsILi16EEENSV_INS5_IJNSA_ILi8EEESI_EEENS5_IJSI_SB_EEEEEEEvNS4_8identityENS4_13SM90_TMA_LOADES1D_vS1E_EENS_8epilogue10collective6detail29Sm90TmaWarpSpecializedAdapterINS1I_15DefaultEpilogueISK_SL_SL_NS1H_6thread17LinearCombinationISK_Li1EffLNS1M_9ScaleType4KindE0ELNS_15FloatRoundStyleE2ESK_EENS1_15EpilogueDefaultEEEEEvvEEEEvNT_6ParamsE:
        .type           _ZN7cutlass13device_kernelINS_4gemm6kernel13GemmUniversalIN4cute5tupleIJiiiiEEENS1_10collective13CollectiveMmaINS1_34MainloopSm90TmaGmmaWarpSpecializedILi3ENS5_IJNS4_1CILi1EEENSA_ILi2EEESB_EEENS1_35KernelTmaWarpSpecializedCooperativeEEENS5_IJNSA_ILi256EEENSA_ILi128EEENSA_ILi32EEEEEENS_10bfloat16_tENS5_IJlSB_lEEESK_SL_NS4_8TiledMMAINS4_8MMA_AtomIJNS4_4SM904GMMA28MMA_64x128x16_F32BF16BF16_SSILNSP_5MajorE0ELSR_0ELNSP_7ScaleInE1ELSS_1EEEEEENS4_6LayoutINS5_IJSC_SB_SB_EEENS5_IJSB_NSA_ILi0EEESX_EEEEENS5_IJNS4_10UnderscoreES10_S10_EEEEENS4_23SM90_TMA_LOAD_MULTICASTENS4_14ComposedLayoutINS4_7SwizzleILi2ELi4ELi3EEENS4_18smem_ptr_flag_bitsILi16EEENSV_INS5_IJNSA_ILi8EEESI_EEENS5_IJSI_SB_EEEEEEEvNS4_8identityENS4_13SM90_TMA_LOADES1D_vS1E_EENS_8epilogue10collective6detail29Sm90TmaWarpSpecializedAdapterINS1I_15DefaultEpilogueISK_SL_SL_NS1H_6thread17LinearCombinationISK_Li1EffLNS1M_9ScaleType4KindE0ELNS_15FloatRoundStyleE2ESK_EENS1_15EpilogueDefaultEEEEEvvEEEEvNT_6ParamsE,@function
        .size           _ZN7cutlass13device_kernelINS_4gemm6kernel13GemmUniversalIN4cute5tupleIJiiiiEEENS1_10collective13CollectiveMmaINS1_34MainloopSm90TmaGmmaWarpSpecializedILi3ENS5_IJNS4_1CILi1EEENSA_ILi2EEESB_EEENS1_35KernelTmaWarpSpecializedCooperativeEEENS5_IJNSA_ILi256EEENSA_ILi128EEENSA_ILi32EEEEEENS_10bfloat16_tENS5_IJlSB_lEEESK_SL_NS4_8TiledMMAINS4_8MMA_AtomIJNS4_4SM904GMMA28MMA_64x128x16_F32BF16BF16_SSILNSP_5MajorE0ELSR_0ELNSP_7ScaleInE1ELSS_1EEEEEENS4_6LayoutINS5_IJSC_SB_SB_EEENS5_IJSB_NSA_ILi0EEESX_EEEEENS5_IJNS4_10UnderscoreES10_S10_EEEEENS4_23SM90_TMA_LOAD_MULTICASTENS4_14ComposedLayoutINS4_7SwizzleILi2ELi4ELi3EEENS4_18smem_ptr_flag_bitsILi16EEENSV_INS5_IJNSA_ILi8EEESI_EEENS5_IJSI_SB_EEEEEEEvNS4_8identityENS4_13SM90_TMA_LOADES1D_vS1E_EENS_8epilogue10collective6detail29Sm90TmaWarpSpecializedAdapterINS1I_15DefaultEpilogueISK_SL_SL_NS1H_6thread17LinearCombinationISK_Li1EffLNS1M_9ScaleType4KindE0ELNS_15FloatRoundStyleE2ESK_EENS1_15EpilogueDefaultEEEEEvvEEEEvNT_6ParamsE,(.L_x_323 - _ZN7cutlass13device_kernelINS_4gemm6kernel13GemmUniversalIN4cute5tupleIJiiiiEEENS1_10collective13CollectiveMmaINS1_34MainloopSm90TmaGmmaWarpSpecializedILi3ENS5_IJNS4_1CILi1EEENSA_ILi2EEESB_EEENS1_35KernelTmaWarpSpecializedCooperativeEEENS5_IJNSA_ILi256EEENSA_ILi128EEENSA_ILi32EEEEEENS_10bfloat16_tENS5_IJlSB_lEEESK_SL_NS4_8TiledMMAINS4_8MMA_AtomIJNS4_4SM904GMMA28MMA_64x128x16_F32BF16BF16_SSILNSP_5MajorE0ELSR_0ELNSP_7ScaleInE1ELSS_1EEEEEENS4_6LayoutINS5_IJSC_SB_SB_EEENS5_IJSB_NSA_ILi0EEESX_EEEEENS5_IJNS4_10UnderscoreES10_S10_EEEEENS4_23SM90_TMA_LOAD_MULTICASTENS4_14ComposedLayoutINS4_7SwizzleILi2ELi4ELi3EEENS4_18smem_ptr_flag_bitsILi16EEENSV_INS5_IJNSA_ILi8EEESI_EEENS5_IJSI_SB_EEEEEEEvNS4_8identityENS4_13SM90_TMA_LOADES1D_vS1E_EENS_8epilogue10collective6detail29Sm90TmaWarpSpecializedAdapterINS1I_15DefaultEpilogueISK_SL_SL_NS1H_6thread17LinearCombinationISK_Li1EffLNS1M_9ScaleType4KindE0ELNS_15FloatRoundStyleE2ESK_EENS1_15EpilogueDefaultEEEEEvvEEEEvNT_6ParamsE)
        .other          _ZN7cutlass13device_kernelINS_4gemm6kernel13GemmUniversalIN4cute5tupleIJiiiiEEENS1_10collective13CollectiveMmaINS1_34MainloopSm90TmaGmmaWarpSpecializedILi3ENS5_IJNS4_1CILi1EEENSA_ILi2EEESB_EEENS1_35KernelTmaWarpSpecializedCooperativeEEENS5_IJNSA_ILi256EEENSA_ILi128EEENSA_ILi32EEEEEENS_10bfloat16_tENS5_IJlSB_lEEESK_SL_NS4_8TiledMMAINS4_8MMA_AtomIJNS4_4SM904GMMA28MMA_64x128x16_F32BF16BF16_SSILNSP_5MajorE0ELSR_0ELNSP_7ScaleInE1ELSS_1EEEEEENS4_6LayoutINS5_IJSC_SB_SB_EEENS5_IJSB_NSA_ILi0EEESX_EEEEENS5_IJNS4_10UnderscoreES10_S10_EEEEENS4_23SM90_TMA_LOAD_MULTICASTENS4_14ComposedLayoutINS4_7SwizzleILi2ELi4ELi3EEENS4_18smem_ptr_flag_bitsILi16EEENSV_INS5_IJNSA_ILi8EEESI_EEENS5_IJSI_SB_EEEEEEEvNS4_8identityENS4_13SM90_TMA_LOADES1D_vS1E_EENS_8epilogue10collective6detail29Sm90TmaWarpSpecializedAdapterINS1I_15DefaultEpilogueISK_SL_SL_NS1H_6thread17LinearCombinationISK_Li1EffLNS1M_9ScaleType4KindE0ELNS_15FloatRoundStyleE2ESK_EENS1_15EpilogueDefaultEEEEEvvEEEEvNT_6ParamsE,@"STO_CUDA_ENTRY STV_DEFAULT"
_ZN7cutlass13device_kernelINS_4gemm6kernel13GemmUniversalIN4cute5tupleIJiiiiEEENS1_10collective13CollectiveMmaINS1_34MainloopSm90TmaGmmaWarpSpecializedILi3ENS5_IJNS4_1CILi1EEENSA_ILi2EEESB_EEENS1_35KernelTmaWarpSpecializedCooperativeEEENS5_IJNSA_ILi256EEENSA_ILi128EEENSA_ILi32EEEEEENS_10bfloat16_tENS5_IJlSB_lEEESK_SL_NS4_8TiledMMAINS4_8MMA_AtomIJNS4_4SM904GMMA28MMA_64x128x16_F32BF16BF16_SSILNSP_5MajorE0ELSR_0ELNSP_7ScaleInE1ELSS_1EEEEEENS4_6LayoutINS5_IJSC_SB_SB_EEENS5_IJSB_NSA_ILi0EEESX_EEEEENS5_IJNS4_10UnderscoreES10_S10_EEEEENS4_23SM90_TMA_LOAD_MULTICASTENS4_14ComposedLayoutINS4_7SwizzleILi2ELi4ELi3EEENS4_18smem_ptr_flag_bitsILi16EEENSV_INS5_IJNSA_ILi8EEESI_EEENS5_IJSI_SB_EEEEEEEvNS4_8identityENS4_13SM90_TMA_LOADES1D_vS1E_EENS_8epilogue10collective6detail29Sm90TmaWarpSpecializedAdapterINS1I_15DefaultEpilogueISK_SL_SL_NS1H_6thread17LinearCombinationISK_Li1EffLNS1M_9ScaleType4KindE0ELNS_15FloatRoundStyleE2ESK_EENS1_15EpilogueDefaultEEEEEvvEEEEvNT_6ParamsE:
[----:B------:R-:W0:Y:S01]  /*0000*/  LDC R1, c[0x0][0x28] ;  /* 0x00000a00ff017b82 */ /* 0x000e220000000800 */
[----:B------:R-:W1:Y:S01]  /*0010*/  S2R R18, SR_TID.X ;  /* 0x0000000000127919 */ /* 0x000e620000002100 */
[----:B------:R-:W-:Y:S01]  /*0020*/  ELECT P0, URZ, PT ;  /* 0x00000000003f782f */ /* 0x000fe20003800000 */
[----:B------:R-:W-:Y:S01]  /*0030*/  BSSY B0, `(.L_x_0) ;  /* 0x000000f000007945 */ /* 0x000fe20003800000 */
[--C-:B-1----:R-:W-:Y:S02]  /*0040*/  SHF.R.U32.HI R0, RZ, 0x5, R18.reuse ;  /* 0x00000005ff007819 */ /* 0x102fe40000011612 */
[----:B------:R-:W-:-:S03]  /*0050*/  SHF.R.U32.HI R3, RZ, 0x7, R18 ;  /* 0x00000007ff037819 */ /* 0x000fc60000011612 */
[----:B------:R-:W1:Y:S04]  /*0060*/  SHFL.IDX PT, R2, R0, RZ, 0x1f ;  /* 0x00001fff00027589 */ /* 0x000e6800000e0000 */
[----:B------:R2:W3:Y:S01]  /*0070*/  SHFL.IDX PT, R5, R3, RZ, 0x1f ;  /* 0x00001fff03057589 */ /* 0x0004e200000e0000 */
[----:B-1----:R-:W-:-:S13]  /*0080*/  ISETP.NE.OR P0, PT, R2, RZ, !P0 ;  /* 0x000000ff0200720c */ /* 0x002fda0004705670 */
[----:B0-23--:R-:W-:Y:S05]  /*0090*/  @P0 BRA `(.L_x_1) ;  /* 0x0000000000200947 */ /* 0x00dfea0003800000 */
[----:B------:R-:W-:Y:S02]  /*00a0*/  ULDC.64 UR4, c[0x0][0x198] ;  /* 0x0000660000047ab9 */ /* 0x000fe40000000a00 */
[----:B------:R-:W-:Y:S02]  /*00b0*/  UIADD3 UR6, UP0, UR4, 0xf0, URZ ;  /* 0x000000f004067890 */ /* 0x000fe4000ff1e03f */
[----:B------:R-:W-:Y:S02]  /*00c0*/  UIADD3 UR4, UP1, UR4, 0x1f0, URZ ;  /* 0x000001f004047890 */ /* 0x000fe4000ff3e03f */
[----:B------:R-:W-:Y:S02]  /*00d0*/  UIADD3.X UR7, URZ, UR5, URZ, UP0, !UPT ;  /* 0x000000053f077290 */ /* 0x000fe400087fe43f */
[----:B------:R-:W-:-:S07]  /*00e0*/  UIADD3.X UR5, URZ, UR5, URZ, UP1, !UPT ;  /* 0x000000053f057290 */ /* 0x000fce0008ffe43f */
[----:B------:R0:W-:Y:S02]  /*00f0*/  UTMACCTL.PF [UR6] ;  /* 0x00000000060079b9 */ /* 0x0001e40008040000 */
[----:B------:R0:W-:Y:S02]  /*0100*/  UTMACCTL.PF [UR4] ;  /* 0x00000000040079b9 */ /* 0x0001e40008040000 */
[----:B0-----:R-:W-:Y:S01]  /*0110*/  NOP ;  /* 0x0000000000007918 */ /* 0x001fe20000000000 */
.L_x_1:
[----:B------:R-:W-:Y:S05]  /*0120*/  BSYNC B0 ;  /* 0x0000000000007941 */ /* 0x000fea0003800000 */
.L_x_0:
[----:B------:R-:W0:Y:S02]  /*0130*/  SHFL.IDX PT, R3, R0, RZ, 0x1f ;  /* 0x00001fff00037589 */ /* 0x000e2400000e0000 */
[----:B0-----:R-:W-:-:S13]  /*0140*/  ISETP.NE.AND P0, PT, R3, RZ, PT ;  /* 0x000000ff0300720c */ /* 0x001fda0003f05270 */
[----:B------:R-:W-:Y:S05]  /*0150*/  @P0 BRA `(.L_x_2) ;  /* 0x0000000000500947 */ /* 0x000fea0003800000 */
[----:B------:R-:W0:Y:S01]  /*0160*/  S2UR UR8, SR_CgaCtaId ;  /* 0x00000000000879c3 */ /* 0x000e220000008800 */
[----:B------:R-:W-:Y:S01]  /*0170*/  UMOV UR4, 0x400 ;  /* 0x0000040000047882 */ /* 0x000fe20000000000 */
[----:B------:R-:W-:Y:S01]  /*0180*/  UMOV UR5, 0x1 ;  /* 0x0000000100057882 */ /* 0x000fe20000000000 */
[----:B------:R-:W-:Y:S01]  /*0190*/  UMOV UR6, 0x4 ;  /* 0x0000000400067882 */ /* 0x000fe20000000000 */
[----:B------:R-:W-:Y:S01]  /*01a0*/  ELECT P0, URZ, PT ;  /* 0x00000000003f782f */ /* 0x000fe20003800000 */
[----:B------:R-:W-:-:S04]  /*01b0*/  UIADD3 UR6, -UR6, 0x100000, URZ ;  /* 0x0010000006067890 */ /* 0x000fc8000fffe13f */
[----:B------:R-:W-:Y:S02]  /*01c0*/  USHF.L.U32 UR7, UR6, 0xb, URZ ;  /* 0x0000000b06077899 */ /* 0x000fe4000800063f */
[----:B------:R-:W-:Y:S02]  /*01d0*/  USHF.L.U32 UR6, UR6, 0x1, URZ ;  /* 0x0000000106067899 */ /* 0x000fe4000800063f */
[----:B0-----:R-:W-:Y:S02]  /*01e0*/  ULEA UR8, UR8, UR4, 0x18 ;  /* 0x0000000408087291 */ /* 0x001fe4000f8ec03f */
[----:B------:R-:W-:-:S04]  /*01f0*/  UIADD3 UR4, -UR5, 0x100000, URZ ;  /* 0x0010000005047890 */ /* 0x000fc8000fffe13f */
[----:B------:R-:W-:Y:S02]  /*0200*/  USHF.L.U32 UR5, UR4, 0xb, URZ ;  /* 0x0000000b04057899 */ /* 0x000fe4000800063f */
[----:B------:R-:W-:Y:S01]  /*0210*/  USHF.L.U32 UR4, UR4, 0x1, URZ ;  /* 0x0000000104047899 */ /* 0x000fe2000800063f */
[----:B------:R-:W0:Y:S11]  /*0220*/  FENCE.VIEW.ASYNC.S ;  /* 0x00000000000073c6 */ /* 0x000e360000000000 */
[----:B0-----:R0:W1:Y:S01]  /*0230*/  SYNCS.EXCH.64 URZ, [UR8], UR4 ;  /* 0x00000004083f75b2 */ /* 0x0010620008000100 */
[----:B------:R0:W2:Y:S01]  /*0240*/  SYNCS.EXCH.64 URZ, [UR8+0x18], UR6 ;  /* 0x00001806083f75b2 */ /* 0x0000a20008000100 */
[----:B------:R0:W3:Y:S01]  /*0250*/  SYNCS.EXCH.64 URZ, [UR8+0x8], UR4 ;  /* 0x00000804083f75b2 */ /* 0x0000e20008000100 */
[----:B------:R0:W4:Y:S01]  /*0260*/  SYNCS.EXCH.64 URZ, [UR8+0x20], UR6 ;  /* 0x00002006083f75b2 */ /* 0x0001220008000100 */
[----:B------:R0:W0:Y:S01]  /*0270*/  SYNCS.EXCH.64 URZ, [UR8+0x10], UR4 ;  /* 0x00001004083f75b2 */ /* 0x0000220008000100 */
[----:B------:R0:W0:Y:S01]  /*0280*/  SYNCS.EXCH.64 URZ, [UR8+0x28], UR6 ;  /* 0x00002806083f75b2 */ /* 0x0000220008000100 */
[----:B------:R-:W-:Y:S01]  /*0290*/  NOP ;  /* 0x0000000000007918 */ /* 0x000fe20000000000 */
.L_x_2:
[----:B------:R-:W5:Y:S01]  /*02a0*/  SHFL.IDX PT, R0, R0, RZ, 0x1f ;  /* 0x00001fff00007589 */ /* 0x000f6200000e0000 */
[----:B------:R-:W-:Y:S01]  /*02b0*/  SHF.R.S32.HI R7, RZ, 0x1f, R18 ;  /* 0x0000001fff077819 */ /* 0x000fe20000011412 */
[----:B0-----:R-:W0:Y:S01]  /*02c0*/  S2UR UR8, SR_CTAID.X ;  /* 0x00000000000879c3 */ /* 0x001e220000002500 */
[----:B------:R-:W-:Y:S01]  /*02d0*/  ELECT P0, URZ, PT ;  /* 0x00000000003f782f */ /* 0x000fe20003800000 */
[----:B------:R-:W1:Y:S01]  /*02e0*/  S2R R4, SR_CTAID.Y ;  /* 0x0000000000047919 */ /* 0x000e620000002600 */
[----:B------:R-:W-:Y:S01]  /*02f0*/  LEA.HI R7, R7, R18, RZ, 0x7 ;  /* 0x0000001207077211 */ /* 0x000fe200078f38ff */
[----:B------:R-:W-:Y:S01]  /*0300*/  ULDC UR4, c[0x0][0x154] ;  /* 0x0000550000047ab9 */ /* 0x000fe20000000800 */
[----:B------:R-:W-:Y:S01]  /*0310*/  SHF.R.S32.HI R8, RZ, 0x1f, R3 ;  /* 0x0000001fff087819 */ /* 0x000fe20000011403 */
[----:B------:R-:W-:Y:S01]  /*0320*/  NOP ;  /* 0x0000000000007918 */ /* 0x000fe20000000000 */
[----:B------:R-:W-:Y:S01]  /*0330*/  LOP3.LUT R7, R7, 0xffffff80, RZ, 0xc0, !PT ;  /* 0xffffff8007077812 */ /* 0x000fe200078ec0ff */
[----:B------:R-:W2:Y:S01]  /*0340*/  LDC R12, c[0x0][0x140] ;  /* 0x00005000ff0c7b82 */ /* 0x000ea20000000800 */
[----:B------:R-:W-:Y:S01]  /*0350*/  LEA.HI R8, R8, R3, RZ, 0x2 ;  /* 0x0000000308087211 */ /* 0x000fe200078f10ff */
[----:B------:R-:W-:-:S02]  /*0360*/  NOP ;  /* 0x0000000000007918 */ /* 0x000fc40000000000 */
[----:B------:R-:W-:Y:S01]  /*0370*/  IMAD.IADD R6, R18, 0x1, -R7 ;  /* 0x0000000112067824 */ /* 0x000fe200078e0a07 */
[----:B------:R-:W-:-:S03]  /*0380*/  LOP3.LUT R8, R8, 0x3ffffffc, RZ, 0xc0, !PT ;  /* 0x3ffffffc08087812 */ /* 0x000fc600078ec0ff */
[----:B------:R-:W3:Y:S01]  /*0390*/  LDC R10, c[0x0][0x144] ;  /* 0x00005100ff0a7b82 */ /* 0x000ee20000000800 */
[----:B------:R-:W-:Y:S02]  /*03a0*/  SHF.R.S32.HI R7, RZ, 0x1f, R6 ;  /* 0x0000001fff077819 */ /* 0x000fe40000011406 */
[----:B------:R-:W-:Y:S02]  /*03b0*/  LOP3.LUT P2, RZ, R6, 0x7, RZ, 0xc0, !PT ;  /* 0x0000000706ff7812 */ /* 0x000fe4000784c0ff */
[----:B------:R-:W-:Y:S01]  /*03c0*/  LEA.HI R7, R7, R6, RZ, 0x3 ;  /* 0x0000000607077211 */ /* 0x000fe200078f18ff */
[----:B------:R-:W-:Y:S01]  /*03d0*/  VIADD R6, R5, 0xffffffff ;  /* 0xffffffff05067836 */ /* 0x000fe20000000000 */
[----:B-----5:R-:W-:Y:S02]  /*03e0*/  ISETP.NE.OR P0, PT, R0, RZ, !P0 ;  /* 0x000000ff0000720c */ /* 0x020fe40004705670 */
[--C-:B------:R-:W-:Y:S02]  /*03f0*/  SHF.R.S32.HI R0, RZ, 0x3, R7.reuse ;  /* 0x00000003ff007819 */ /* 0x100fe40000011407 */
[----:B------:R-:W-:-:S02]  /*0400*/  SHF.R.S32.HI R7, RZ, 0x1f, R7 ;  /* 0x0000001fff077819 */ /* 0x000fc40000011407 */
[----:B------:R-:W-:Y:S02]  /*0410*/  ISETP.GE.U32.AND P5, PT, R6, 0x2, PT ;  /* 0x000000020600780c */ /* 0x000fe40003fa6070 */
[----:B------:R-:W-:Y:S02]  /*0420*/  LEA.HI R7, R7, R0, RZ, 0x2 ;  /* 0x0000000007077211 */ /* 0x000fe400078f10ff */
[----:B--2---:R-:W-:Y:S02]  /*0430*/  ISETP.EQ.U32.AND P3, PT, R12, 0x1, PT ;  /* 0x000000010c00780c */ /* 0x004fe40003f62070 */
[----:B-1----:R-:W-:Y:S01]  /*0440*/  I2FP.F32.U32 R9, R4 ;  /* 0x0000000400097245 */ /* 0x002fe20000201000 */
[----:B------:R-:W-:Y:S01]  /*0450*/  VOTEU.ALL UP0, P0 ;  /* 0x00000000003f7886 */ /* 0x000fe20000000000 */
[----:B------:R-:W-:Y:S01]  /*0460*/  LOP3.LUT R7, R7, 0xfffffffc, RZ, 0xc0, !PT ;  /* 0xfffffffc07077812 */ /* 0x000fe200078ec0ff */
[----:B------:R-:W-:Y:S02]  /*0470*/  VOTEU.ALL UP1, P0 ;  /* 0x00000000003f7886 */ /* 0x000fe40000020000 */
[----:B------:R-:W-:Y:S01]  /*0480*/  FMUL R11, R9, UR4 ;  /* 0x00000004090b7c20 */ /* 0x000fe20008400000 */
[----:B------:R-:W-:Y:S01]  /*0490*/  IMAD.IADD R9, R3, 0x1, -R8 ;  /* 0x0000000103097824 */ /* 0x000fe200078e0a08 */
[----:B0-----:R-:W-:Y:S01]  /*04a0*/  I2FP.F32.U32 R8, UR8 ;  /* 0x0000000800087c45 */ /* 0x001fe20008201000 */
[----:B------:R-:W-:Y:S01]  /*04b0*/  IMAD.IADD R0, R0, 0x1, -R7 ;  /* 0x0000000100007824 */ /* 0x000fe200078e0a07 */
[----:B------:R-:W0:Y:S01]  /*04c0*/  @!UP0 S2UR UR7, SR_CgaCtaId ;  /* 0x00000000000789c3 */ /* 0x000e220000008800 */
[----:B------:R-:W-:Y:S01]  /*04d0*/  ULDC UR4, c[0x0][0x150] ;  /* 0x0000540000047ab9 */ /* 0x000fe20000000800 */
[----:B------:R-:W1:Y:S01]  /*04e0*/  F2I.U32.TRUNC.NTZ R11, R11 ;  /* 0x0000000b000b7305 */ /* 0x000e62000020f000 */
[----:B------:R-:W-:Y:S01]  /*04f0*/  FMUL R8, R8, UR4 ;  /* 0x0000000408087c20 */ /* 0x000fe20008400000 */
[----:B------:R-:W-:Y:S01]  /*0500*/  SHF.R.S32.HI R3, RZ, 0x1f, R2 ;  /* 0x0000001fff037819 */ /* 0x000fe20000011402 */
[----:B------:R-:W-:Y:S01]  /*0510*/  IMAD R9, R9, 0x4, R0 ;  /* 0x0000000409097824 */ /* 0x000fe200078e0200 */
[----:B------:R-:W-:Y:S01]  /*0520*/  UMOV UR4, 0x20 ;  /* 0x0000002000047882 */ /* 0x000fe20000000000 */
[----:B------:R-:W-:Y:S01]  /*0530*/  @!UP0 UMOV UR6, 0x400 ;  /* 0x0000040000068882 */ /* 0x000fe20000000000 */
[----:B------:R-:W2:Y:S01]  /*0540*/  LDC R7, c[0x0][0x148] ;  /* 0x00005200ff077b82 */ /* 0x000ea20000000800 */
[----:B------:R-:W-:Y:S01]  /*0550*/  LEA.HI R3, R3, R2, RZ, 0x2 ;  /* 0x0000000203037211 */ /* 0x000fe200078f10ff */
[----:B------:R-:W5:Y:S01]  /*0560*/  F2I.U32.TRUNC.NTZ R8, R8 ;  /* 0x0000000800087305 */ /* 0x000f62000020f000 */
[----:B------:R-:W-:Y:S01]  /*0570*/  IMAD.SHL.U32 R22, R9, 0x4, RZ ;  /* 0x0000000409167824 */ /* 0x000fe200078e00ff */
[----:B------:R-:W-:-:S04]  /*0580*/  @!UP0 UIADD3 UR4, -UR4, 0x100000, URZ ;  /* 0x0010000004048890 */ /* 0x000fc8000fffe13f */
[----:B------:R-:W-:Y:S02]  /*0590*/  @!UP0 USHF.L.U32 UR5, UR4, 0xb, URZ ;  /* 0x0000000b04058899 */ /* 0x000fe4000800063f */
[----:B------:R-:W-:Y:S01]  /*05a0*/  @!UP0 USHF.L.U32 UR4, UR4, 0x1, URZ ;  /* 0x0000000104048899 */ /* 0x000fe2000800063f */
[----:B------:R-:W-:Y:S02]  /*05b0*/  LOP3.LUT R3, R3, 0xfffffffc, RZ, 0xc0, !PT ;  /* 0xfffffffc03037812 */ /* 0x000fe400078ec0ff */
[----:B------:R-:W-:Y:S01]  /*05c0*/  LOP3.LUT R22, R9, 0xc, R22, 0x78, !PT ;  /* 0x0000000c09167812 */ /* 0x000fe200078e7816 */
[----:B-1----:R-:W-:Y:S02]  /*05d0*/  IMAD.MOV R21, RZ, RZ, -R11 ;  /* 0x000000ffff157224 */ /* 0x002fe400078e0a0b */
[----:B------:R-:W-:Y:S01]  /*05e0*/  IMAD.IADD R0, R2, 0x1, -R3 ;  /* 0x0000000102007824 */ /* 0x000fe200078e0a03 */
[----:B0-----:R-:W-:Y:S01]  /*05f0*/  @!UP0 ULEA UR6, UR7, UR6, 0x18 ;  /* 0x0000000607068291 */ /* 0x001fe2000f8ec03f */
[----:B-----5:R-:W-:-:S03]  /*0600*/  IMAD.MOV R3, RZ, RZ, -R8 ;  /* 0x000000ffff037224 */ /* 0x020fc600078e0a08 */
[----:B------:R-:W-:Y:S01]  /*0610*/  ISETP.NE.AND P1, PT, R0, 0x3, PT ;  /* 0x000000030000780c */ /* 0x000fe20003f25270 */
[----:B------:R-:W-:Y:S01]  /*0620*/  VOTEU.ALL UP0, P0 ;  /* 0x00000000003f7886 */ /* 0x000fe20000000000 */
[----:B------:R-:W-:Y:S01]  /*0630*/  ISETP.LT.U32.AND P0, PT, R22, 0x2, !P2 ;  /* 0x000000021600780c */ /* 0x000fe20005701070 */
[----:B---3--:R-:W-:Y:S01]  /*0640*/  IMAD R3, R10, R3, UR8 ;  /* 0x000000080a037e24 */ /* 0x008fe2000f8e0203 */
[----:B------:R-:W-:Y:S01]  /*0650*/  ISETP.EQ.OR P1, PT, R0, RZ, !P1 ;  /* 0x000000ff0000720c */ /* 0x000fe20004f22670 */
[----:B--2---:R-:W-:Y:S01]  /*0660*/  IMAD R9, R7, R21, R4 ;  /* 0x0000001507097224 */ /* 0x004fe200078e0204 */
[C---:B------:R-:W-:Y:S02]  /*0670*/  ISETP.NE.AND P2, PT, R5.reuse, RZ, PT ;  /* 0x000000ff0500720c */ /* 0x040fe40003f45270 */
[----:B------:R-:W-:Y:S01]  /*0680*/  ISETP.EQ.AND P1, PT, R5, RZ, P1 ;  /* 0x000000ff0500720c */ /* 0x000fe20000f22270 */
[----:B------:R-:W0:Y:S02]  /*0690*/  FENCE.VIEW.ASYNC.S ;  /* 0x00000000000073c6 */ /* 0x000e240000000000 */
[----:B0-----:R0:W1:Y:S01]  /*06a0*/  @!UP0 SYNCS.EXCH.64 URZ, [UR6+0x40], UR4 ;  /* 0x00004004063f85b2 */ /* 0x0010620008000100 */
[----:B------:R-:W-:-:S02]  /*06b0*/  ISETP.NE.AND P4, PT, R9, R22, PT ;  /* 0x000000160900720c */ /* 0x000fc40003f85270 */
[----:B------:R-:W-:Y:S02]  /*06c0*/  SEL R19, RZ, 0x1, !P1 ;  /* 0x00000001ff137807 */ /* 0x000fe40004800000 */
[----:B------:R-:W-:Y:S02]  /*06d0*/  ISETP.EQ.OR P4, PT, R3, RZ, !P4 ;  /* 0x000000ff0300720c */ /* 0x000fe40006782670 */
[----:B------:R-:W-:Y:S02]  /*06e0*/  SEL R19, R19, 0x2, P5 ;  /* 0x0000000213137807 */ /* 0x000fe40002800000 */
[----:B------:R-:W-:-:S04]  /*06f0*/  PLOP3.LUT P0, PT, P0, P4, PT, 0x80, 0x0 ;  /* 0x000000000000781c */ /* 0x000fc80000709070 */
[----:B------:R-:W-:Y:S01]  /*0700*/  P2R R156, PR, RZ, 0x1 ;  /* 0x00000001ff9c7803 */ /* 0x000fe20000000000 */
[----:B------:R0:W2:Y:S01]  /*0710*/  @!UP1 SYNCS.EXCH.64 URZ, [UR6+0x48], UR4 ;  /* 0x00004804063f95b2 */ /* 0x0000a20008000100 */
[----:B------:R-:W-:Y:S01]  /*0720*/  NOP ;  /* 0x0000000000007918 */ /* 0x000fe20000000000 */
[----:B------:R-:W-:Y:S06]  /*0730*/  @!P3 BRA `(.L_x_3) ;  /* 0x000000000008b947 */ /* 0x000fec0003800000 */
[----:B-12-4-:R-:W-:Y:S01]  /*0740*/  UCGABAR_ARV ;  /* 0x00000000000079c7 */ /* 0x016fe20008000000 */
[----:B------:R-:W-:Y:S05]  /*0750*/  BRA `(.L_x_4) ;  /* 0x0000000000047947 */ /* 0x000fea0003800000 */
.L_x_3:
[----:B-12-4-:R-:W-:Y:S01]  /*0760*/  NOP ;  /* 0x0000000000007918 */ /* 0x016fe20000000000 */
.L_x_4:
[----:B------:R-:W1:Y:S01]  /*0770*/  LDC R2, c[0x0][0x65c] ;  /* 0x00019700ff027b82 */ /* 0x000e620000000800 */
[----:B------:R-:W-:Y:S02]  /*0780*/  IMAD.U32 R8, RZ, RZ, UR8 ;  /* 0x00000008ff087e24 */ /* 0x000fe4000f8e00ff */
[----:B------:R-:W-:Y:S01]  /*0790*/  IMAD.MOV.U32 R9, RZ, RZ, RZ ;  /* 0x000000ffff097224 */ /* 0x000fe200078e00ff */
[----:B-1----:R-:W-:-:S04]  /*07a0*/  ISETP.NE.AND P1, PT, R2, 0x1, PT ;  /* 0x000000010200780c */ /* 0x002fc80003f25270 */
[----:B------:R-:W-:-:S09]  /*07b0*/  P2R R5, PR, RZ, 0x2 ;  /* 0x00000002ff057803 */ /* 0x000fd20000000000 */
[----:B------:R-:W1:Y:S01]  /*07c0*/  @P1 LDC R17, c[0x0][0x10] ;  /* 0x00000400ff111b82 */ /* 0x000e620000000800 */
[----:B------:R-:W-:Y:S01]  /*07d0*/  @P1 MOV R5, RZ ;  /* 0x000000ff00051202 */ /* 0x000fe20000000f00 */
[----:B------:R-:W-:-:S06]  /*07e0*/  @P1 IMAD.MOV.U32 R13, RZ, RZ, RZ ;  /* 0x000000ffff0d1224 */ /* 0x000fcc00078e00ff */
[----:B------:R-:W2:Y:S01]  /*07f0*/  @!P1 LDC R11, c[0x0][0xc] ;  /* 0x00000300ff0b9b82 */ /* 0x000ea20000000800 */
[----:B-1----:R-:W-:-:S04]  /*0800*/  @P1 IMAD.WIDE.U32 R16, R17, UR8, R4 ;  /* 0x0000000811101c25 */ /* 0x002fc8000f8e0004 */
[----:B------:R-:W-:Y:S02]  /*0810*/  @P1 IMAD.IADD R17, R17, 0x1, R13 ;  /* 0x0000000111111824 */ /* 0x000fe400078e020d */
[----:B--2---:R-:W-:-:S04]  /*0820*/  @!P1 IMAD.WIDE.U32 R8, R4, R11, R8 ;  /* 0x0000000b04089225 */ /* 0x004fc800078e0008 */
[----:B------:R-:W-:Y:S02]  /*0830*/  @!P1 IMAD.MOV.U32 R16, RZ, RZ, R8 ;  /* 0x000000ffff109224 */ /* 0x000fe400078e0008 */
[----:B------:R-:W-:Y:S01]  /*0840*/  @!P1 IMAD.MOV.U32 R17, RZ, RZ, R9 ;  /* 0x000000ffff119224 */ /* 0x000fe200078e0009 */
[----:B------:R-:W-:Y:S06]  /*0850*/  @!P3 BRA `(.L_x_5) ;  /* 0x00000000000cb947 */ /* 0x000fec0003800000 */
[----:B------:R-:W-:Y:S01]  /*0860*/  UCGABAR_WAIT ;  /* 0x0000000000007dc7 */ /* 0x000fe20008000000 */
[----:B------:R-:W-:Y:S01]  /*0870*/  CCTL.IVALL ;  /* 0x00000000ff00798f */ /* 0x000fe20002000000 */
[----:B------:R-:W-:Y:S05]  /*0880*/  BRA `(.L_x_6) ;  /* 0x0000000000047947 */ /* 0x000fea0003800000 */
.L_x_5:
[----:B------:R-:W-:Y:S06]  /*0890*/  BAR.SYNC.DEFER_BLOCKING 0x0 ;  /* 0x0000000000007b1d */ /* 0x000fec0000010000 */
.L_x_6:
[----:B------:R-:W-:Y:S05]  /*08a0*/  @!P2 BRA `(.L_x_7) ;  /* 0x000000a000d0a947 */ /* 0x000fea0003800000 */
[----:B------:R-:W-:-:S13]  /*08b0*/  ISETP.GT.U32.AND P0, PT, R6, 0x1, PT ;  /* 0x000000010600780c */ /* 0x000fda0003f04070 */
[----:B0-----:R-:W-:Y:S05]  /*08c0*/  @P0 EXIT ;  /* 0x000000000000094d */ /* 0x001fea0003800000 */
[----:B------:R-:W-:Y:S01]  /*08d0*/  ULDC.64 UR4, c[0x0][0x650] ;  /* 0x0001940000047ab9 */ /* 0x000fe20000000a00 */
[----:B------:R-:W-:Y:S01]  /*08e0*/  PRMT R0, RZ, 0x7610, R0 ;  /* 0x00007610ff007816 */ /* 0x000fe20000000000 */
[----:B------:R-:W-:Y:S01]  /*08f0*/  IMAD.MOV.U32 R152, RZ, RZ, -0x1 ;  /* 0xffffffffff987424 */ /* 0x000fe200078e00ff */
[----:B------:R-:W-:Y:S01]  /*0900*/  ISETP.GE.U32.AND P0, PT, R16, UR4, PT ;  /* 0x0000000410007c0c */ /* 0x000fe2000bf06070 */
[----:B------:R-:W-:Y:S02]  /*0910*/  IMAD.MOV.U32 R153, RZ, RZ, -0x1 ;  /* 0xffffffffff997424 */ /* 0x000fe400078e00ff */
[----:B------:R-:W-:Y:S01]  /*0920*/  IMAD.MOV.U32 R23, RZ, RZ, -0x1 ;  /* 0xffffffffff177424 */ /* 0x000fe200078e00ff */
[----:B------:R-:W-:-:S13]  /*0930*/  ISETP.GE.U32.AND.EX P0, PT, R17, UR5, PT, P0 ;  /* 0x0000000511007c0c */ /* 0x000fda000bf06100 */
[----:B------:R-:W-:Y:S05]  /*0940*/  @P0 BRA `(.L_x_8) ;  /* 0x00000004002c0947 */ /* 0x000fea0003800000 */
[----:B------:R-:W0:Y:S01]  /*0950*/  LDC.64 R24, c[0x0][0x628] ;  /* 0x00018a00ff187b82 */ /* 0x000e220000000a00 */
[----:B------:R-:W-:Y:S02]  /*0960*/  IMAD.MOV.U32 R8, RZ, RZ, R16 ;  /* 0x000000ffff087224 */ /* 0x000fe400078e0010 */
[----:B------:R-:W-:-:S05]  /*0970*/  IMAD.MOV.U32 R9, RZ, RZ, R17 ;  /* 0x000000ffff097224 */ /* 0x000fca00078e0011 */
[----:B------:R-:W1:Y:S08]  /*0980*/  LDC R0, c[0x0][0x630] ;  /* 0x00018c00ff007b82 */ /* 0x000e700000000800 */
[----:B------:R-:W2:Y:S01]  /*0990*/  LDC.64 R26, c[0x0][0x620] ;  /* 0x00018800ff1a7b82 */ /* 0x000ea20000000a00 */
[----:B0-----:R-:W-:-:S04]  /*09a0*/  ISETP.NE.U32.AND P0, PT, R24, RZ, PT ;  /* 0x000000ff1800720c */ /* 0x001fc80003f05070 */
[----:B------:R-:W-:-:S13]  /*09b0*/  ISETP.NE.AND.EX P0, PT, R25, RZ, PT, P0 ;  /* 0x000000ff1900720c */ /* 0x000fda0003f05300 */
[----:B-12---:R-:W-:Y:S05]  /*09c0*/  @!P0 BRA `(.L_x_9) ;  /* 0x0000000000288947 */ /* 0x006fea0003800000 */
[----:B------:R-:W0:Y:S02]  /*09d0*/  LDC R13, c[0x0][0x634] ;  /* 0x00018d00ff0d7b82 */ /* 0x000e240000000800 */
[----:B0-----:R-:W-:-:S04]  /*09e0*/  IADD3 R13, P0, R16, R13, RZ ;  /* 0x0000000d100d7210 */ /* 0x001fc80007f1e0ff */
[----:B------:R-:W-:-:S05]  /*09f0*/  IADD3.X R15, RZ, R17, RZ, P0, !PT ;  /* 0x00000011ff0f7210 */ /* 0x000fca00007fe4ff */
[----:B------:R-:W-:-:S04]  /*0a00*/  IMAD.WIDE.U32 R8, R15, R24, RZ ;  /* 0x000000180f087225 */ /* 0x000fc800078e00ff */
[----:B------:R-:W-:-:S04]  /*0a10*/  IMAD.WIDE.U32 R10, P0, R13, R25, R8 ;  /* 0x000000190d0a7225 */ /* 0x000fc80007800008 */
[----:B------:R-:W-:-:S04]  /*0a20*/  IMAD.WIDE.U32 R8, R13, R24, RZ ;  /* 0x000000180d087225 */ /* 0x000fc800078e00ff */
[----:B------:R-:W-:Y:S01]  /*0a30*/  IMAD.X R13, RZ, RZ, RZ, P0 ;  /* 0x000000ffff0d7224 */ /* 0x000fe200000e06ff */
[----:B------:R-:W-:Y:S01]  /*0a40*/  IADD3 RZ, P0, R9, R10, RZ ;  /* 0x0000000a09ff7210 */ /* 0x000fe20007f1e0ff */
[----:B------:R-:W-:-:S04]  /*0a50*/  IMAD.MOV.U32 R12, RZ, RZ, R11 ;  /* 0x000000ffff0c7224 */ /* 0x000fc800078e000b */
[----:B------:R-:W-:-:S08]  /*0a60*/  IMAD.WIDE.U32.X R8, R15, R25, R12, P0 ;  /* 0x000000190f087225 */ /* 0x000fd000000e040c */
.L_x_9:
[----:B------:R-:W0:Y:S01]  /*0a70*/  LDC.64 R24, c[0x0][0x640] ;  /* 0x00019000ff187b82 */ /* 0x000e220000000a00 */
[-CC-:B------:R-:W-:Y:S01]  /*0a80*/  SHF.R.U64 R28, R8, R0.reuse, R9.reuse ;  /* 0x00000000081c7219 */ /* 0x180fe20000001209 */
[----:B------:R-:W-:Y:S01]  /*0a90*/  IMAD R30, R7, R21, R4 ;  /* 0x00000015071e7224 */ /* 0x000fe200078e0204 */
[----:B------:R-:W-:Y:S01]  /*0aa0*/  SHF.R.U32.HI R0, RZ, R0, R9 ;  /* 0x00000000ff007219 */ /* 0x000fe20000011609 */
[----:B------:R-:W-:Y:S01]  /*0ab0*/  IMAD.MOV.U32 R21, RZ, RZ, 0x1 ;  /* 0x00000001ff157424 */ /* 0x000fe200078e00ff */
[----:B------:R-:W-:-:S03]  /*0ac0*/  IADD3 R5, P0, RZ, -R28, RZ ;  /* 0x8000001cff057210 */ /* 0x000fc60007f1e0ff */
[----:B------:R-:W1:Y:S02]  /*0ad0*/  LDC R6, c[0x0][0x618] ;  /* 0x00018600ff067b82 */ /* 0x000e640000000800 */
[----:B------:R-:W-:-:S04]  /*0ae0*/  IMAD.X R9, RZ, RZ, ~R0, P0 ;  /* 0x000000ffff097224 */ /* 0x000fc800000e0e00 */
[-C--:B------:R-:W-:Y:S02]  /*0af0*/  IMAD R0, R9, R26.reuse, RZ ;  /* 0x0000001a09007224 */ /* 0x080fe400078e02ff */
[----:B------:R-:W2:Y:S01]  /*0b00*/  LDC R11, c[0x0][0x608] ;  /* 0x00018200ff0b7b82 */ /* 0x000ea20000000800 */
[----:B------:R-:W-:-:S04]  /*0b10*/  IMAD.WIDE.U32 R8, R5, R26, R16 ;  /* 0x0000001a05087225 */ /* 0x000fc800078e0010 */
[----:B------:R-:W-:-:S03]  /*0b20*/  IMAD R5, R5, R27, R0 ;  /* 0x0000001b05057224 */ /* 0x000fc600078e0200 */
[----:B------:R-:W3:Y:S01]  /*0b30*/  LDC R12, c[0x0][0x658] ;  /* 0x00019600ff0c7b82 */ /* 0x000ee20000000800 */
[----:B0-----:R-:W-:Y:S01]  /*0b40*/  ISETP.NE.U32.AND P0, PT, R24, RZ, PT ;  /* 0x000000ff1800720c */ /* 0x001fe20003f05070 */
[----:B------:R-:W-:Y:S02]  /*0b50*/  IMAD.IADD R5, R9, 0x1, R5 ;  /* 0x0000000109057824 */ /* 0x000fe400078e0205 */
[----:B------:R-:W-:Y:S01]  /*0b60*/  IMAD.MOV.U32 R9, RZ, RZ, -0x1 ;  /* 0xffffffffff097424 */ /* 0x000fe200078e00ff */
[----:B------:R-:W-:-:S03]  /*0b70*/  ISETP.NE.AND.EX P0, PT, R25, RZ, PT, P0 ;  /* 0x000000ff1900720c */ /* 0x000fc60003f05300 */
[----:B------:R-:W0:Y:S01]  /*0b80*/  LDC R15, c[0x0][0x600] ;  /* 0x00018000ff0f7b82 */ /* 0x000e220000000800 */
[-CC-:B-1----:R-:W-:Y:S02]  /*0b90*/  SHF.R.U64 R13, R8, R6.reuse, R5.reuse ;  /* 0x00000006080d7219 */ /* 0x182fe40000001205 */
[----:B------:R-:W-:-:S05]  /*0ba0*/  SHF.R.U32.HI R0, RZ, R6, R5 ;  /* 0x00000006ff007219 */ /* 0x000fca0000011605 */
[----:B------:R-:W1:Y:S01]  /*0bb0*/  LDC R14, c[0x0][0x648] ;  /* 0x00019200ff0e7b82 */ /* 0x000e620000000800 */
[-CC-:B--2---:R-:W-:Y:S02]  /*0bc0*/  SHF.R.U64 R27, R13, R11.reuse, R0.reuse ;  /* 0x0000000b0d1b7219 */ /* 0x184fe40000001200 */
[----:B------:R-:W-:-:S05]  /*0bd0*/  SHF.R.U32.HI R5, RZ, R11, R0 ;  /* 0x0000000bff057219 */ /* 0x000fca0000011600 */
[----:B------:R-:W2:Y:S01]  /*0be0*/  LDC R20, c[0x0][0x638] ;  /* 0x00018e00ff147b82 */ /* 0x000ea20000000800 */
[-CC-:B---3--:R-:W-:Y:S02]  /*0bf0*/  SHF.R.U64 R26, R27, R12.reuse, R5.reuse ;  /* 0x0000000c1b1a7219 */ /* 0x188fe40000001205 */
[-C--:B------:R-:W-:Y:S02]  /*0c00*/  SHF.L.U32 R0, R9, R12.reuse, RZ ;  /* 0x0000000c09007219 */ /* 0x080fe400000006ff */
[----:B------:R-:W-:Y:S01]  /*0c10*/  SHF.R.U32.HI R5, RZ, R12, R5 ;  /* 0x0000000cff057219 */ /* 0x000fe20000011605 */
[----:B------:R-:W-:Y:S01]  /*0c20*/  IMAD.MOV.U32 R4, RZ, RZ, R26 ;  /* 0x000000ffff047224 */ /* 0x000fe200078e001a */
[----:B------:R-:W-:Y:S01]  /*0c30*/  LOP3.LUT R10, RZ, R0, RZ, 0x33, !PT ;  /* 0x00000000ff0a7212 */ /* 0x000fe200078e33ff */
[----:B------:R-:W3:Y:S01]  /*0c40*/  LDC R23, c[0x0][0x610] ;  /* 0x00018400ff177b82 */ /* 0x000ee20000000800 */
[----:B------:R-:W-:Y:S05]  /*0c50*/  @!P0 BRA `(.L_x_10) ;  /* 0x0000000000288947 */ /* 0x000fea0003800000 */
[----:B------:R-:W4:Y:S02]  /*0c60*/  LDC R9, c[0x0][0x64c] ;  /* 0x00019300ff097b82 */ /* 0x000f240000000800 */
[----:B----4-:R-:W-:-:S05]  /*0c70*/  IADD3 R9, P0, R26, R9, RZ ;  /* 0x000000091a097210 */ /* 0x010fca0007f1e0ff */
[----:B------:R-:W-:-:S04]  /*0c80*/  IMAD.X R11, RZ, RZ, R5, P0 ;  /* 0x000000ffff0b7224 */ /* 0x000fc800000e0605 */
[----:B------:R-:W-:-:S04]  /*0c90*/  IMAD.WIDE.U32 R4, R11, R24, RZ ;  /* 0x000000180b047225 */ /* 0x000fc800078e00ff */
[----:B------:R-:W-:-:S04]  /*0ca0*/  IMAD.WIDE.U32 R6, P0, R9, R25, R4 ;  /* 0x0000001909067225 */ /* 0x000fc80007800004 */
[----:B------:R-:W-:-:S04]  /*0cb0*/  IMAD.WIDE.U32 R4, R9, R24, RZ ;  /* 0x0000001809047225 */ /* 0x000fc800078e00ff */
[----:B------:R-:W-:Y:S01]  /*0cc0*/  IMAD.X R9, RZ, RZ, RZ, P0 ;  /* 0x000000ffff097224 */ /* 0x000fe200000e06ff */
[----:B------:R-:W-:Y:S01]  /*0cd0*/  IADD3 RZ, P0, R5, R6, RZ ;  /* 0x0000000605ff7210 */ /* 0x000fe20007f1e0ff */
[----:B------:R-:W-:-:S04]  /*0ce0*/  IMAD.MOV.U32 R8, RZ, RZ, R7 ;  /* 0x000000ffff087224 */ /* 0x000fc800078e0007 */
[----:B------:R-:W-:-:S08]  /*0cf0*/  IMAD.WIDE.U32.X R4, R11, R25, R8, P0 ;  /* 0x000000190b047225 */ /* 0x000fd000000e0408 */
.L_x_10:
[----:B-1----:R-:W-:Y:S02]  /*0d00*/  SHF.R.U64 R4, R4, R14, R5 ;  /* 0x0000000e04047219 */ /* 0x002fe40000001205 */
[----:B------:R-:W-:Y:S02]  /*0d10*/  SHF.L.U32 R0, R21, R12, RZ ;  /* 0x0000000c15007219 */ /* 0x000fe400000006ff */
[----:B------:R-:W-:Y:S01]  /*0d20*/  LOP3.LUT R5, R27, R10, RZ, 0xc0, !PT ;  /* 0x0000000a1b057212 */ /* 0x000fe200078ec0ff */
[----:B------:R-:W-:Y:S01]  /*0d30*/  IMAD.MOV R7, RZ, RZ, -R4 ;  /* 0x000000ffff077224 */ /* 0x000fe200078e0a04 */
[----:B0-----:R-:W-:Y:S02]  /*0d40*/  IADD3 R6, R15, -0x1, RZ ;  /* 0xffffffff0f067810 */ /* 0x001fe40007ffe0ff */
[----:B------:R-:W-:Y:S01]  /*0d50*/  SEL R3, R3, R30, !P1 ;  /* 0x0000001e03037207 */ /* 0x000fe20004800000 */
[----:B------:R-:W-:Y:S01]  /*0d60*/  IMAD R4, R0, R4, R5 ;  /* 0x0000000400047224 */ /* 0x000fe200078e0205 */
[----:B------:R-:W-:Y:S01]  /*0d70*/  LOP3.LUT R6, R13, R6, RZ, 0xc0, !PT ;  /* 0x000000060d067212 */ /* 0x000fe200078ec0ff */
[----:B--2---:R-:W-:-:S02]  /*0d80*/  IMAD R0, R7, R20, R26 ;  /* 0x0000001407007224 */ /* 0x004fc400078e021a */
[----:B---3--:R-:W-:Y:S02]  /*0d90*/  IMAD R3, R4, R23, R3 ;  /* 0x0000001704037224 */ /* 0x008fe400078e0203 */
[----:B------:R-:W-:Y:S02]  /*0da0*/  IMAD R152, R0, R15, R6 ;  /* 0x0000000f00987224 */ /* 0x000fe400078e0206 */
[----:B------:R-:W-:Y:S02]  /*0db0*/  IMAD.MOV.U32 R4, RZ, RZ, 0x1 ;  /* 0x00000001ff047424 */ /* 0x000fe400078e00ff */
[----:B------:R-:W-:Y:S01]  /*0dc0*/  IMAD.MOV.U32 R23, RZ, RZ, R28 ;  /* 0x000000ffff177224 */ /* 0x000fe200078e001c */
[----:B------:R-:W-:Y:S02]  /*0dd0*/  SEL R153, R152, R3, !P1 ;  /* 0x0000000398997207 */ /* 0x000fe40004800000 */
[----:B------:R-:W-:Y:S02]  /*0de0*/  PRMT R0, R4, 0x7610, R0 ;  /* 0x0000761004007816 */ /* 0x000fe40000000000 */
[----:B------:R-:W-:-:S07]  /*0df0*/  SEL R152, R3, R152, !P1 ;  /* 0x0000009803987207 */ /* 0x000fce0004800000 */
.L_x_8:
[----:B------:R-:W-:-:S08]  /*0e00*/  NOP ;  /* 0x0000000000007918 */ /* 0x000fd00000000000 */
[----:B------:R-:W0:Y:S02]  /*0e10*/  USETMAXREG.TRY_ALLOC.CTAPOOL UP0, 0xe8 ;  /* 0x000000e8000079c8 */ /* 0x000e240008000600 */
[----:B0-----:R-:W-:-:S13]  /*0e20*/  PLOP3.LUT P0, PT, PT, PT, UP0, 0x80, 0x0 ;  /* 0x000000000000781c */ /* 0x001fda0003f0f008 */
[----:B------:R-:W-:Y:S05]  /*0e30*/  @!P0 BRA `(.L_x_8) ;  /* 0xfffffffc00f08947 */ /* 0x000fea000383ffff */
[----:B------:R-:W-:Y:S01]  /*0e40*/  ULDC.64 UR4, c[0x0][0x598] ;  /* 0x0001660000047ab9 */ /* 0x000fe20000000a00 */
[----:B------:R-:W-:Y:S01]  /*0e50*/  ULDC.64 UR36, c[0x0][0x208] ;  /* 0x0000820000247ab9 */ /* 0x000fe20000000a00 */
[----:B------:R-:W-:-:S04]  /*0e60*/  ISETP.NE.U32.AND P0, PT, RZ, UR4, PT ;  /* 0x00000004ff007c0c */ /* 0x000fc8000bf05070 */
[----:B------:R-:W-:-:S13]  /*0e70*/  ISETP.NE.AND.EX P0, PT, RZ, UR5, PT, P0 ;  /* 0x00000005ff007c0c */ /* 0x000fda000bf05300 */
[----:B------:R-:W-:Y:S05]  /*0e80*/  @!P0 BRA `(.L_x_11) ;  /* 0x00000000001c8947 */ /* 0x000fea0003800000 */
[----:B------:R-:W0:Y:S02]  /*0e90*/  LDC.64 R4, c[0x0][0x598] ;  /* 0x00016600ff047b82 */ /* 0x000e240000000a00 */
[----:B0-----:R-:W2:Y:S02]  /*0ea0*/  LDG.E.64 R4, desc[UR36][R4.64] ;  /* 0x0000002404047981 */ /* 0x001ea4000c1e1b00 */
[----:B--2---:R-:W-:-:S04]  /*0eb0*/  ISETP.NE.U32.AND P0, PT, R4, RZ, PT ;  /* 0x000000ff0400720c */ /* 0x004fc80003f05070 */
[----:B------:R-:W-:-:S13]  /*0ec0*/  ISETP.NE.AND.EX P0, PT, R5, RZ, PT, P0 ;  /* 0x000000ff0500720c */ /* 0x000fda0003f05300 */
[----:B------:R-:W-:Y:S05]  /*0ed0*/  @!P0 BRA `(.L_x_11) ;  /* 0x0000000000088947 */ /* 0x000fea0003800000 */
[----:B------:R0:W5:Y:S01]  /*0ee0*/  LD.E R154, desc[UR36][R4.64] ;  /* 0x00000024049a7980 */ /* 0x000162000c101900 */
[----:B------:R-:W-:Y:S05]  /*0ef0*/  BRA `(.L_x_12) ;  /* 0x0000000000247947 */ /* 0x000fea0003800000 */
.L_x_11:
[----:B------:R-:W-:Y:S02]  /*0f00*/  ULDC.64 UR4, c[0x0][0x588] ;  /* 0x0001620000047ab9 */ /* 0x000fe40000000a00 */
[----:B------:R-:W-:-:S04]  /*0f10*/  ISETP.NE.U32.AND P0, PT, RZ, UR4, PT ;  /* 0x00000004ff007c0c */ /* 0x000fc8000bf05070 */
[----:B------:R-:W-:-:S13]  /*0f20*/  ISETP.NE.AND.EX P0, PT, RZ, UR5, PT, P0 ;  /* 0x00000005ff007c0c */ /* 0x000fda000bf05300 */
[----:B------:R-:W-:Y:S05]  /*0f30*/  @!P0 BRA `(.L_x_13) ;  /* 0x00000000000c8947 */ /* 0x000fea0003800000 */
[----:B------:R-:W0:Y:S02]  /*0f40*/  LDC.64 R154, c[0x0][0x588] ;  /* 0x00016200ff9a7b82 */ /* 0x000e240000000a00 */
[----:B0-----:R1:W5:Y:S01]  /*0f50*/  LDG.E R154, desc[UR36][R154.64] ;  /* 0x000000249a9a7981 */ /* 0x001362000c1e1900 */
[----:B------:R-:W-:Y:S05]  /*0f60*/  BRA `(.L_x_12) ;  /* 0x0000000000087947 */ /* 0x000fea0003800000 */
.L_x_13:
[----:B------:R-:W-:Y:S02]  /*0f70*/  ULDC UR4, c[0x0][0x580] ;  /* 0x0001600000047ab9 */ /* 0x000fe40000000800 */
[----:B------:R-:W-:-:S07]  /*0f80*/  IMAD.U32 R154, RZ, RZ, UR4 ;  /* 0x00000004ff9a7e24 */ /* 0x000fce000f8e00ff */
.L_x_12:
[----:B------:R-:W-:Y:S02]  /*0f90*/  ULDC.64 UR4, c[0x0][0x5a0] ;  /* 0x0001680000047ab9 */ /* 0x000fe40000000a00 */
[----:B------:R-:W-:-:S04]  /*0fa0*/  ISETP.NE.U32.AND P0, PT, RZ, UR4, PT ;  /* 0x00000004ff007c0c */ /* 0x000fc8000bf05070 */
[----:B------:R-:W-:-:S13]  /*0fb0*/  ISETP.NE.AND.EX P0, PT, RZ, UR5, PT, P0 ;  /* 0x00000005ff007c0c */ /* 0x000fda000bf05300 */
[----:B------:R-:W-:Y:S05]  /*0fc0*/  @!P0 BRA `(.L_x_14) ;  /* 0x00000000001c8947 */ /* 0x000fea0003800000 */
[----:B0-----:R-:W0:Y:S02]  /*0fd0*/  LDC.64 R4, c[0x0][0x5a0] ;  /* 0x00016800ff047b82 */ /* 0x001e240000000a00 */
[----:B0-----:R-:W2:Y:S02]  /*0fe0*/  LDG.E.64 R4, desc[UR36][R4.64] ;  /* 0x0000002404047981 */ /* 0x001ea4000c1e1b00 */
[----:B--2---:R-:W-:-:S04]  /*0ff0*/  ISETP.NE.U32.AND P0, PT, R4, RZ, PT ;  /* 0x000000ff0400720c */ /* 0x004fc80003f05070 */
[----:B------:R-:W-:-:S13]  /*1000*/  ISETP.NE.AND.EX P0, PT, R5, RZ, PT, P0 ;  /* 0x000000ff0500720c */ /* 0x000fda0003f05300 */
[----:B------:R-:W-:Y:S05]  /*1010*/  @!P0 BRA `(.L_x_14) ;  /* 0x0000000000088947 */ /* 0x000fea0003800000 */
[----:B-1----:R0:W5:Y:S01]  /*1020*/  LD.E R155, desc[UR36][R4.64] ;  /* 0x00000024049b7980 */ /* 0x002162000c101900 */
[----:B------:R-:W-:Y:S05]  /*1030*/  BRA `(.L_x_15) ;  /* 0x0000000000247947 */ /* 0x000fea0003800000 */
.L_x_14:
[----:B------:R-:W-:Y:S02]  /*1040*/  ULDC.64 UR4, c[0x0][0x590] ;  /* 0x0001640000047ab9 */ /* 0x000fe40000000a00 */
[----:B------:R-:W-:-:S04]  /*1050*/  ISETP.NE.U32.AND P0, PT, RZ, UR4, PT ;  /* 0x00000004ff007c0c */ /* 0x000fc8000bf05070 */
[----:B------:R-:W-:-:S13]  /*1060*/  ISETP.NE.AND.EX P0, PT, RZ, UR5, PT, P0 ;  /* 0x00000005ff007c0c */ /* 0x000fda000bf05300 */
[----:B------:R-:W-:Y:S05]  /*1070*/  @!P0 BRA `(.L_x_16) ;  /* 0x00000000000c8947 */ /* 0x000fea0003800000 */
[----:B0-----:R-:W1:Y:S02]  /*1080*/  LDC.64 R4, c[0x0][0x590] ;  /* 0x00016400ff047b82 */ /* 0x001e640000000a00 */
[----:B-1----:R1:W5:Y:S01]  /*1090*/  LDG.E R155, desc[UR36][R4.64] ;  /* 0x00000024049b7981 */ /* 0x002362000c1e1900 */
[----:B------:R-:W-:Y:S05]  /*10a0*/  BRA `(.L_x_15) ;  /* 0x0000000000087947 */ /* 0x000fea0003800000 */
.L_x_16:
[----:B------:R-:W-:Y:S02]  /*10b0*/  ULDC UR4, c[0x0][0x584] ;  /* 0x0001610000047ab9 */ /* 0x000fe40000000800 */
[----:B-1----:R-:W-:-:S07]  /*10c0*/  IMAD.U32 R155, RZ, RZ, UR4 ;  /* 0x00000004ff9b7e24 */ /* 0x002fce000f8e00ff */
.L_x_15:
[----:B------:R-:W-:-:S13]  /*10d0*/  LOP3.LUT P0, RZ, R0, 0xff, RZ, 0xc0, !PT ;  /* 0x000000ff00ff7812 */ /* 0x000fda000780c0ff */
[----:B------:R-:W-:Y:S05]  /*10e0*/  @!P0 EXIT ;  /* 0x000000000000894d */ /* 0x000fea0003800000 */
[----:B------:R-:W-:Y:S01]  /*10f0*/  ULDC UR4, c[0x0][0x28c] ;  /* 0x0000a30000047ab9 */ /* 0x000fe20000000800 */
[----:B------:R-:W-:Y:S01]  /*1100*/  LOP3.LUT R164, R19, 0x1, RZ, 0xfc, !PT ;  /* 0x0000000113a47812 */ /* 0x000fe200078efcff */
[----:B------:R-:W-:Y:S01]  /*1110*/  UIADD3 UR4, UR4, 0x1f, URZ ;  /* 0x0000001f04047890 */ /* 0x000fe2000fffe03f */
[----:B------:R-:W-:Y:S01]  /*1120*/  UMOV UR38, URZ ;  /* 0x0000003f00267c82 */ /* 0x000fe20008000000 */
[----:B------:R-:W-:Y:S02]  /*1130*/  UMOV UR39, URZ ;  /* 0x0000003f00277c82 */ /* 0x000fe40008000000 */
[----:B------:R-:W-:-:S04]  /*1140*/  USHF.R.S32.HI UR5, URZ, 0x1f, UR4 ;  /* 0x0000001f3f057899 */ /* 0x000fc80008011404 */
[----:B------:R-:W-:-:S04]  /*1150*/  ULEA.HI UR5, UR5, UR4, URZ, 0x5 ;  /* 0x0000000405057291 */ /* 0x000fc8000f8f283f */
[----:B------:R-:W-:-:S12]  /*1160*/  USHF.R.S32.HI UR40, URZ, 0x5, UR5 ;  /* 0x000000053f287899 */ /* 0x000fd80008011405 */
.L_x_290:
[----:B------:R-:W-:Y:S01]  /*1170*/  LOP3.LUT R0, R18, 0x80, RZ, 0xc0, !PT ;  /* 0x0000008012007812 */ /* 0x000fe200078ec0ff */
[----:B--2---:R-:W2:Y:S01]  /*1180*/  S2UR UR7, SR_CgaCtaId ;  /* 0x00000000000779c3 */ /* 0x004ea20000008800 */
[----:B------:R-:W-:Y:S02]  /*1190*/  UMOV UR6, 0x400 ;  /* 0x0000040000067882 */ /* 0x000fe40000000000 */
[----:B------:R-:W-:-:S06]  /*11a0*/  SHF.R.U32.HI R0, RZ, 0x7, R0 ;  /* 0x00000007ff007819 */ /* 0x000fcc0000011600 */
[----:B---3--:R-:W3:Y:S01]  /*11b0*/  SHFL.IDX PT, R0, R0, RZ, 0x1f ;  /* 0x00001fff00007589 */ /* 0x008ee200000e0000 */
[----:B--2---:R-:W-:Y:S01]  /*11c0*/  ULEA UR6, UR7, UR6, 0x18 ;  /* 0x0000000607067291 */ /* 0x004fe2000f8ec03f */
[----:B---3--:R-:W-:-:S13]  /*11d0*/  R2UR UR4, R0 ;  /* 0x00000000000472ca */ /* 0x008fda00000e0000 */
[----:B------:R-:W-:-:S04]  /*11e0*/  ULEA.HI UR5, UR4, UR4, URZ, 0x1 ;  /* 0x0000000404057291 */ /* 0x000fc8000f8f083f */
[----:B------:R-:W-:-:S04]  /*11f0*/  ULOP3.LUT UR5, UR5, 0xffffe, URZ, 0xc0, !UPT ;  /* 0x000ffffe05057892 */ /* 0x000fc8000f8ec03f */
[----:B------:R-:W-:-:S03]  /*1200*/  UIADD3 UR5, UR4, -UR5, URZ ;  /* 0x8000000504057290 */ /* 0x000fc6000fffe03f */
[----:B------:R-:W-:Y:S01]  /*1210*/  ULDC UR4, c[0x0][0x28c] ;  /* 0x0000a30000047ab9 */ /* 0x000fe20000000800 */
[----:B------:R-:W-:Y:S01]  /*1220*/  ULEA UR5, UR5, UR6, 0xc ;  /* 0x0000000605057291 */ /* 0x000fe2000f8e603f */
[----:B------:R-:W-:-:S03]  /*1230*/  ISETP.LT.AND P0, PT, RZ, UR4, PT ;  /* 0x00000004ff007c0c */ /* 0x000fc6000bf01270 */
[----:B------:R-:W-:-:S04]  /*1240*/  UIADD3 UR5, UR5, 0x100, URZ ;  /* 0x0000010005057890 */ /* 0x000fc8000fffe03f */
[----:B------:R-:W-:-:S04]  /*1250*/  USHF.R.U32.HI UR5, URZ, 0x4, UR5 ;  /* 0x000000043f057899 */ /* 0x000fc80008011605 */
[----:B------:R-:W-:Y:S02]  /*1260*/  ULOP3.LUT UR41, UR5, 0x3fff, URZ, 0xc0, !UPT ;  /* 0x00003fff05297892 */ /* 0x000fe4000f8ec03f */
[----:B-1--45:R-:W-:Y:S10]  /*1270*/  @P0 BRA `(.L_x_17) ;  /* 0x0000000000400947 */ /* 0x032ff40003800000 */
[----:B------:R-:W-:Y:S01]  /*1280*/  MOV R0, 0x0 ;  /* 0x0000000000007802 */ /* 0x000fe20000000f00 */
[----:B------:R-:W-:Y:S01]  /*1290*/  ULDC.64 UR4, c[0x4][0x68] ;  /* 0x01001a0000047ab9 */ /* 0x000fe20000000a00 */
[----:B------:R-:W-:Y:S01]  /*12a0*/  ULDC.64 UR6, c[0x4][0x8] ;  /* 0x0100020000067ab9 */ /* 0x000fe20000000a00 */
[----:B01----:R-:W-:Y:S01]  /*12b0*/  IMAD.U32 R4, RZ, RZ, UR4 ;  /* 0x00000004ff047e24 */ /* 0x003fe2000f8e00ff */
[----:B------:R0:W1:Y:S01]  /*12c0*/  LDC.64 R14, c[0x4][R0] ;  /* 0x01000000000e7b82 */ /* 0x0000620000000a00 */
[----:B------:R-:W-:Y:S01]  /*12d0*/  IMAD.U32 R5, RZ, RZ, UR5 ;  /* 0x00000005ff057e24 */ /* 0x000fe2000f8e00ff */
[----:B------:R-:W-:Y:S01]  /*12e0*/  ULDC.64 UR4, c[0x4][0x70] ;  /* 0x01001c0000047ab9 */ /* 0x000fe20000000a00 */
[----:B------:R-:W-:Y:S01]  /*12f0*/  IMAD.U32 R10, RZ, RZ, UR6 ;  /* 0x00000006ff0a7e24 */ /* 0x000fe2000f8e00ff */
[----:B------:R-:W-:Y:S01]  /*1300*/  MOV R11, UR7 ;  /* 0x00000007000b7c02 */ /* 0x000fe20008000f00 */
[----:B------:R-:W-:Y:S02]  /*1310*/  IMAD.U32 R6, RZ, RZ, UR4 ;  /* 0x00000004ff067e24 */ /* 0x000fe4000f8e00ff */
[----:B------:R-:W-:-:S02]  /*1320*/  IMAD.U32 R7, RZ, RZ, UR5 ;  /* 0x00000005ff077e24 */ /* 0x000fc4000f8e00ff */
[----:B------:R-:W-:Y:S02]  /*1330*/  IMAD.MOV.U32 R8, RZ, RZ, 0x1e1 ;  /* 0x000001e1ff087424 */ /* 0x000fe400078e00ff */
[----:B------:R-:W-:Y:S02]  /*1340*/  IMAD.MOV.U32 R12, RZ, RZ, 0x1 ;  /* 0x00000001ff0c7424 */ /* 0x000fe400078e00ff */
[----:B0-----:R-:W-:-:S07]  /*1350*/  IMAD.MOV.U32 R13, RZ, RZ, RZ ;  /* 0x000000ffff0d7224 */ /* 0x001fce00078e00ff */
[----:B------:R-:W-:-:S07]  /*1360*/  LEPC R20, `(.L_x_17) ;  /* 0x000000001014794e */ /* 0x000fce0000000000 */
[----:B-1---5:R-:W-:Y:S05]  /*1370*/  CALL.ABS.NOINC R14 ;  /* 0x000000000e007343 */ /* 0x022fea0003c00000 */
.L_x_17:
[----:B------:R-:W-:-:S13]  /*1380*/  ISETP.NE.AND P0, PT, R164, 0x3, PT ;  /* 0x00000003a400780c */ /* 0x000fda0003f05270 */
[----:B------:R-:W-:Y:S05]  /*1390*/  @!P0 BRA `(.L_x_18) ;  /* 0x0000000000048947 */ /* 0x000fea0003800000 */
[----:B------:R-:W-:Y:S01]  /*13a0*/  BPT.TRAP 0x1 ;  /* 0x000000040000795c */ /* 0x000fe20000300000 */
.L_x_18:
[----:B------:R-:W2:Y:S01]  /*13b0*/  S2UR UR5, SR_CgaCtaId ;  /* 0x00000000000579c3 */ /* 0x000ea20000008800 */
[----:B------:R-:W-:Y:S01]  /*13c0*/  UMOV UR4, 0x400 ;  /* 0x0000040000047882 */ /* 0x000fe20000000000 */
[----:B------:R-:W-:Y:S02]  /*13d0*/  IMAD.U32 R0, RZ, RZ, UR38 ;  /* 0x00000026ff007e24 */ /* 0x000fe4000f8e00ff */
[----:B------:R-:W-:-:S03]  /*13e0*/  IMAD.U32 R3, RZ, RZ, UR39 ;  /* 0x00000027ff037e24 */ /* 0x000fc6000f8e00ff */
[----:B------:R-:W-:Y:S01]  /*13f0*/  SHF.L.U32 R0, R0, 0x1f, RZ ;  /* 0x0000001f00007819 */ /* 0x000fe200000006ff */
[----:B--2---:R-:W-:-:S06]  /*1400*/  ULEA UR4, UR5, UR4, 0x18 ;  /* 0x0000000405047291 */ /* 0x004fcc000f8ec03f */
[----:B------:R-:W-:-:S04]  /*1410*/  IMAD.U32 R6, RZ, RZ, UR4 ;  /* 0x00000004ff067e24 */ /* 0x000fc8000f8e00ff */
[----:B------:R-:W-:-:S04]  /*1420*/  IMAD R3, R3, 0x8, R6 ;  /* 0x0000000803037824 */ /* 0x000fc800078e0206 */
[----:B------:R2:W3:Y:S01]  /*1430*/  SYNCS.PHASECHK.TRANS64.TRYWAIT P1, [R3+URZ], R0 ;  /* 0x00000000030075a7 */ /* 0x0004e2000802017f */
[----:B------:R-:W-:Y:S05]  /*1440*/  @!P0 BRA `(.L_x_19) ;  /* 0x0000000000048947 */ /* 0x000fea0003800000 */
[----:B------:R-:W-:Y:S01]  /*1450*/  BPT.TRAP 0x1 ;  /* 0x000000040000795c */ /* 0x000fe20000300000 */
.L_x_19:
[----:B---3--:R-:W-:Y:S05]  /*1460*/  @P1 BRA `(.L_x_20) ;  /* 0x0000000000081947 */ /* 0x008fea0003800000 */
[----:B------:R-:W3:Y:S02]  /*1470*/  SYNCS.PHASECHK.TRANS64.TRYWAIT P1, [R3+URZ], R0 ;  /* 0x00000000030075a7 */ /* 0x000ee4000802017f */
[----:B---3--:R-:W-:Y:S05]  /*1480*/  @!P1 BRA `(.L_x_21) ;  /* 0x000000ac00149947 */ /* 0x008fea0003800000 */
.L_x_20:
[----:B------:R-:W-:-:S04]  /*1490*/  UISETP.LT.AND UP0, UPT, UR40, 0x1, UPT ;  /* 0x000000012800788c */ /* 0x000fc8000bf01270 */
[----:B------:R-:W-:-:S06]  /*14a0*/  USEL UR4, UR40, 0x1, UP0 ;  /* 0x0000000128047887 */ /* 0x000fcc0008000000 */
[----:B--23--:R-:W-:Y:S01]  /*14b0*/  IMAD.U32 R0, RZ, RZ, UR4 ;  /* 0x00000004ff007e24 */ /* 0x00cfe2000f8e00ff */
[----:B------:R-:W-:Y:S05]  /*14c0*/  WARPSYNC.ALL ;  /* 0x0000000000007948 */ /* 0x000fea0003800000 */
[----:B------:R-:W-:-:S04]  /*14d0*/  IADD3 R0, -R0, UR40, RZ ;  /* 0x0000002800007c10 */ /* 0x000fc8000fffe1ff */
[----:B------:R-:W-:Y:S02]  /*14e0*/  ISETP.GE.AND P1, PT, R0, 0x1, PT ;  /* 0x000000010000780c */ /* 0x000fe40003f26270 */
[----:B------:R-:W-:Y:S01]  /*14f0*/  R2UR UR4, R6 ;  /* 0x00000000060472ca */ /* 0x000fe200000e0000 */
[----:B------:R-:W-:Y:S01]  /*1500*/  WARPGROUP.ARRIVE ;  /* 0x00000000000079c5 */ /* 0x000fe20000000000 */
[----:B------:R-:W-:Y:S01]  /*1510*/  UMOV UR9, 0x80000020 ;  /* 0x8000002000097882 */ /* 0x000fe20000000000 */
[----:B------:R-:W-:-:S10]  /*1520*/  UMOV UR11, 0x80000020 ;  /* 0x80000020000b7882 */ /* 0x000fd40000000000 */
[----:B------:R-:W-:-:S04]  /*1530*/  UIADD3 UR4, UR4, 0xc100, URZ ;  /* 0x0000c10004047890 */ /* 0x000fc8000fffe03f */
[----:B------:R-:W-:-:S04]  /*1540*/  USHF.R.U32.HI UR4, URZ, 0x4, UR4 ;  /* 0x000000043f047899 */ /* 0x000fc80008011604 */
[----:B------:R-:W-:Y:S02]  /*1550*/  ULOP3.LUT UR5, UR4, 0x3fff, URZ, 0xc0, !UPT ;  /* 0x00003fff04057892 */ /* 0x000fe4000f8ec03f */
[----:B------:R-:W-:Y:S02]  /*1560*/  ULOP3.LUT UR4, UR41, 0x10000, URZ, 0xfc, !UPT ;  /* 0x0001000029047892 */ /* 0x000fe4000f8efc3f */
[----:B------:R-:W-:Y:S02]  /*1570*/  ULOP3.LUT UR5, UR5, 0x10000, URZ, 0xfc, !UPT ;  /* 0x0001000005057892 */ /* 0x000fe4000f8efc3f */
[----:B------:R-:W-:Y:S02]  /*1580*/  ULEA UR6, UR39, UR4, 0xa ;  /* 0x0000000427067291 */ /* 0x000fe4000f8e503f */
[----:B------:R-:W-:-:S05]  /*1590*/  ULEA UR7, UR39, UR5, 0x9 ;  /* 0x0000000527077291 */ /* 0x000fca000f8e483f */
[----:B------:R-:W-:Y:S02]  /*15a0*/  UMOV UR8, UR6 ;  /* 0x0000000600087c82 */ /* 0x000fe40008000000 */
[----:B------:R-:W-:Y:S02]  /*15b0*/  UMOV UR10, UR7 ;  /* 0x00000007000a7c82 */ /* 0x000fe40008000000 */
[----:B------:R-:W-:Y:S01]  /*15c0*/  HGMMA.64x128x16.F32.BF16 R88, gdesc[UR8], RZ, !UPT, gsb0 ;  /* 0x01e00000085879f0 */ /* 0x000fe2000c0018ff */
[----:B------:R-:W-:Y:S01]  /*15d0*/  UIADD3 UR8, UR6, 0x200, URZ ;  /* 0x0000020006087890 */ /* 0x000fe2000fffe03f */
[----:B------:R-:W-:Y:S01]  /*15e0*/  UMOV UR9, 0x80000020 ;  /* 0x8000002000097882 */ /* 0x000fe20000000000 */
[----:B------:R-:W-:Y:S02]  /*15f0*/  WARPGROUP.DEPBAR.LE gsb0, 0x0 ;  /* 0x00008000000079c5 */ /* 0x000fe40000010000 */
[----:B------:R-:W-:-:S07]  /*1600*/  WARPGROUP.ARRIVE ;  /* 0x00000000000079c5 */ /* 0x000fce0000000000 */
[----:B------:R-:W-:Y:S01]  /*1610*/  HGMMA.64x128x16.F32.BF16 R24, gdesc[UR8], RZ, !UPT, gsb0 ;  /* 0x01e00000081879f0 */ /* 0x000fe2000c0018ff */
[----:B------:R-:W-:Y:S02]  /*1620*/  UIADD3 UR8, UR6, 0x2, URZ ;  /* 0x0000000206087890 */ /* 0x000fe4000fffe03f */
[----:B------:R-:W-:Y:S01]  /*1630*/  UIADD3 UR10, UR7, 0x2, URZ ;  /* 0x00000002070a7890 */ /* 0x000fe2000fffe03f */
[----:B------:R-:W-:Y:S01]  /*1640*/  UMOV UR9, 0x80000020 ;  /* 0x8000002000097882 */ /* 0x000fe20000000000 */
[----:B------:R-:W-:Y:S01]  /*1650*/  UMOV UR11, 0x80000020 ;  /* 0x80000020000b7882 */ /* 0x000fe20000000000 */
[----:B------:R-:W-:Y:S02]  /*1660*/  WARPGROUP.DEPBAR.LE gsb0, 0x0 ;  /* 0x00008000000079c5 */ /* 0x000fe40000010000 */
[----:B------:R-:W-:-:S06]  /*1670*/  WARPGROUP.ARRIVE ;  /* 0x00000000000079c5 */ /* 0x000fcc0000000000 */
[----:B------:R-:W-:Y:S01]  /*1680*/  HGMMA.64x128x16.F32.BF16 R88, gdesc[UR8], R88, gsb0 ;  /* 0x01e00000085879f0 */ /* 0x000fe20008001858 */
[----:B------:R-:W-:Y:S01]  /*1690*/  UIADD3 UR8, UR6, 0x202, URZ ;  /* 0x0000020206087890 */ /* 0x000fe2000fffe03f */
[----:B------:R-:W-:Y:S01]  /*16a0*/  UMOV UR9, 0x80000020 ;  /* 0x8000002000097882 */ /* 0x000fe20000000000 */
[----:B------:R-:W-:Y:S02]  /*16b0*/  WARPGROUP.DEPBAR.LE gsb0, 0x0 ;  /* 0x00008000000079c5 */ /* 0x000fe40000010000 */
[----:B------:R-:W-:-:S07]  /*16c0*/  WARPGROUP.ARRIVE ;  /* 0x00000000000079c5 */ /* 0x000fce0000000000 */
[----:B------:R-:W-:Y:S03]  /*16d0*/  HGMMA.64x128x16.F32.BF16 R24, gdesc[UR8], R24, gsb0 ;  /* 0x01e00000081879f0 */ /* 0x000fe60008001818 */
[----:B------:R-:W-:Y:S02]  /*16e0*/  WARPGROUP.DEPBAR.LE gsb0, 0x0 ;  /* 0x00008000000079c5 */ /* 0x000fe40000010000 */
[----:B------:R-:W-:Y:S05]  /*16f0*/  @!P1 BRA `(.L_x_22) ;  /* 0x0000000400149947 */ /* 0x000fea0003800000 */
[----:B------:R-:W-:Y:S02]  /*1700*/  UIADD3 UR6, UR39, 0x1, URZ ;  /* 0x0000000127067890 */ /* 0x000fe4000fffe03f */
[----:B------:R-:W-:Y:S02]  /*1710*/  IMAD.U32 R3, RZ, RZ, UR39 ;  /* 0x00000027ff037e24 */ /* 0x000fe4000f8e00ff */
[----:B------:R-:W-:-:S04]  /*1720*/  UISETP.NE.AND UP0, UPT, UR6, 0x3, UPT ;  /* 0x000000030600788c */ /* 0x000fc8000bf05270 */
[----:B------:R-:W-:Y:S02]  /*1730*/  USEL UR7, URZ, 0x1, UP0 ;  /* 0x000000013f077887 */ /* 0x000fe40008000000 */
[----:B------:R-:W-:Y:S02]  /*1740*/  USEL UR6, UR6, URZ, UP0 ;  /* 0x0000003f06067287 */ /* 0x000fe40008000000 */
[----:B------:R-:W-:-:S06]  /*1750*/  ULOP3.LUT UR7, UR38, UR7, URZ, 0x3c, !UPT ;  /* 0x0000000726077292 */ /* 0x000fcc000f8e3c3f */
[----:B------:R-:W-:-:S07]  /*1760*/  IMAD.U32 R7, RZ, RZ, UR7 ;  /* 0x00000007ff077e24 */ /* 0x000fce000f8e00ff */
.L_x_29:
[----:B------:R-:W-:Y:S05]  /*1770*/  @!P0 BRA `(.L_x_23) ;  /* 0x0000000000048947 */ /* 0x000fea0003800000 */
[----:B------:R-:W-:Y:S01]  /*1780*/  BPT.TRAP 0x1 ;  /* 0x000000040000795c */ /* 0x000fe20000300000 */
.L_x_23:
[----:B------:R-:W2:Y:S01]  /*1790*/  S2UR UR8, SR_CgaCtaId ;  /* 0x00000000000879c3 */ /* 0x000ea20000008800 */
[----:B------:R-:W-:Y:S01]  /*17a0*/  UMOV UR7, 0x400 ;  /* 0x0000040000077882 */ /* 0x000fe20000000000 */
[----:B01----:R-:W-:Y:S02]  /*17b0*/  MOV R5, UR6 ;  /* 0x0000000600057c02 */ /* 0x003fe40008000f00 */
[----:B------:R-:W-:Y:S01]  /*17c0*/  SHF.L.U32 R4, R7, 0x1f, RZ ;  /* 0x0000001f07047819 */ /* 0x000fe200000006ff */
[----:B--2---:R-:W-:-:S06]  /*17d0*/  ULEA UR7, UR8, UR7, 0x18 ;  /* 0x0000000708077291 */ /* 0x004fcc000f8ec03f */
[----:B------:R-:W-:-:S04]  /*17e0*/  IMAD.U32 R6, RZ, RZ, UR7 ;  /* 0x00000007ff067e24 */ /* 0x000fc8000f8e00ff */
[----:B------:R-:W-:-:S04]  /*17f0*/  IMAD R5, R5, 0x8, R6 ;  /* 0x0000000805057824 */ /* 0x000fc800078e0206 */
[----:B------:R0:W1:Y:S01]  /*1800*/  SYNCS.PHASECHK.TRANS64.TRYWAIT P1, [R5+URZ], R4 ;  /* 0x00000004050075a7 */ /* 0x000062000802017f */
[----:B------:R-:W-:Y:S05]  /*1810*/  @!P0 BRA `(.L_x_24) ;  /* 0x0000000000048947 */ /* 0x000fea0003800000 */
[----:B------:R-:W-:Y:S01]  /*1820*/  BPT.TRAP 0x1 ;  /* 0x000000040000795c */ /* 0x000fe20000300000 */
.L_x_24:
[----:B-1----:R-:W-:Y:S05]  /*1830*/  @P1 BRA `(.L_x_25) ;  /* 0x0000000000081947 */ /* 0x002fea0003800000 */
[----:B------:R-:W1:Y:S02]  /*1840*/  SYNCS.PHASECHK.TRANS64.TRYWAIT P1, [R5+URZ], R4 ;  /* 0x00000004050075a7 */ /* 0x000e64000802017f */
[----:B-1----:R-:W-:Y:S05]  /*1850*/  @!P1 BRA `(.L_x_26) ;  /* 0x000000a800349947 */ /* 0x002fea0003800000 */
.L_x_25:
[----:B------:R-:W-:Y:S01]  /*1860*/  ULEA UR7, UR6, UR4, 0xa ;  /* 0x0000000406077291 */ /* 0x000fe2000f8e503f */
[----:B------:R-:W-:Y:S01]  /*1870*/  WARPGROUP.ARRIVE ;  /* 0x00000000000079c5 */ /* 0x000fe20000000000 */
[----:B------:R-:W-:Y:S01]  /*1880*/  ULEA UR12, UR6, UR5, 0x9 ;  /* 0x00000005060c7291 */ /* 0x000fe2000f8e483f */
[----:B------:R-:W-:Y:S01]  /*1890*/  UMOV UR9, 0x80000020 ;  /* 0x8000002000097882 */ /* 0x000fe20000000000 */
[----:B------:R-:W-:-:S03]  /*18a0*/  UMOV UR11, 0x80000020 ;  /* 0x80000020000b7882 */ /* 0x000fc60000000000 */
[----:B------:R-:W-:Y:S02]  /*18b0*/  UMOV UR8, UR7 ;  /* 0x0000000700087c82 */ /* 0x000fe40008000000 */
[----:B------:R-:W-:Y:S02]  /*18c0*/  UMOV UR10, UR12 ;  /* 0x0000000c000a7c82 */ /* 0x000fe40008000000 */
[----:B------:R-:W-:Y:S01]  /*18d0*/  HGMMA.64x128x16.F32.BF16 R88, gdesc[UR8], R88, gsb0 ;  /* 0x01e00000085879f0 */ /* 0x000fe20008001858 */
[----:B------:R-:W-:Y:S01]  /*18e0*/  UIADD3 UR8, UR7, 0x200, URZ ;  /* 0x0000020007087890 */ /* 0x000fe2000fffe03f */
[----:B------:R-:W-:Y:S01]  /*18f0*/  UMOV UR9, 0x80000020 ;  /* 0x8000002000097882 */ /* 0x000fe20000000000 */
[----:B------:R-:W-:Y:S02]  /*1900*/  WARPGROUP.DEPBAR.LE gsb0, 0x0 ;  /* 0x00008000000079c5 */ /* 0x000fe40000010000 */
[----:B------:R-:W-:-:S07]  /*1910*/  WARPGROUP.ARRIVE ;  /* 0x00000000000079c5 */ /* 0x000fce0000000000 */
[----:B------:R-:W-:Y:S01]  /*1920*/  HGMMA.64x128x16.F32.BF16 R24, gdesc[UR8], R24, gsb0 ;  /* 0x01e00000081879f0 */ /* 0x000fe20008001818 */
        /* <DEDUP_REMOVED lines=14> */
[----:B------:R-:W-:Y:S01]  /*1a10*/  BPT.TRAP 0x1 ;  /* 0x000000040000795c */ /* 0x000fe20000300000 */
.L_x_27:
[----:B------:R-:W-:-:S13]  /*1a20*/  ISETP.NE.AND P1, PT, R156, RZ, PT ;  /* 0x000000ff9c00720c */ /* 0x000fda0003f25270 */
[----:B01----:R-:W-:-:S04]  /*1a30*/  @P1 IMAD R4, R3, 0x8, R6 ;  /* 0x0000000803041824 */ /* 0x003fc800078e0206 */
[----:B------:R-:W-:-:S05]  /*1a40*/  @P1 VIADD R5, R4, 0x18 ;  /* 0x0000001804051836 */ /* 0x000fca0000000000 */
[----:B------:R-:W-:-:S04]  /*1a50*/  @P1 PRMT R5, R22, 0x654, R5 ;  /* 0x0000065416051816 */ /* 0x000fc80000000005 */
[----:B------:R0:W-:Y:S01]  /*1a60*/  @P1 SYNCS.ARRIVE.TRANS64.RED.A1T0 RZ, [R5+URZ], RZ ;  /* 0x000000ff05ff19a7 */ /* 0x0001e2000810043f */
[----:B------:R-:W-:-:S13]  /*1a70*/  ISETP.GT.U32.AND P1, PT, R19, 0x1, PT ;  /* 0x000000011300780c */ /* 0x000fda0003f24070 */
[----:B0-----:R-:W-:Y:S05]  /*1a80*/  @P1 BRA `(.L_x_28) ;  /* 0x0000000000041947 */ /* 0x001fea0003800000 */
[----:B------:R-:W-:Y:S01]  /*1a90*/  BPT.TRAP 0x1 ;  /* 0x000000040000795c */ /* 0x000fe20000300000 */
.L_x_28:
[----:B------:R-:W-:Y:S01]  /*1aa0*/  UIADD3 UR6, UR6, 0x1, URZ ;  /* 0x0000000106067890 */ /* 0x000fe2000fffe03f */
[C---:B------:R-:W-:Y:S01]  /*1ab0*/  ISETP.GT.AND P2, PT, R0.reuse, 0x1, PT ;  /* 0x000000010000780c */ /* 0x040fe20003f44270 */
[----:B------:R-:W-:Y:S02]  /*1ac0*/  VIADD R3, R3, 0x1 ;  /* 0x0000000103037836 */ /* 0x000fe40000000000 */
[----:B------:R-:W-:Y:S01]  /*1ad0*/  UISETP.NE.AND UP0, UPT, UR6, 0x3, UPT ;  /* 0x000000030600788c */ /* 0x000fe2000bf05270 */
[----:B------:R-:W-:Y:S02]  /*1ae0*/  VIADD R0, R0, 0xffffffff ;  /* 0xffffffff00007836 */ /* 0x000fe40000000000 */
[C---:B------:R-:W-:Y:S01]  /*1af0*/  ISETP.NE.AND P1, PT, R3.reuse, 0x3, PT ;  /* 0x000000030300780c */ /* 0x040fe20003f25270 */
[----:B------:R-:W-:Y:S02]  /*1b00*/  USEL UR7, URZ, 0x1, UP0 ;  /* 0x000000013f077887 */ /* 0x000fe40008000000 */
[----:B------:R-:W-:Y:S01]  /*1b10*/  USEL UR6, UR6, URZ, UP0 ;  /* 0x0000003f06067287 */ /* 0x000fe20008000000 */
[----:B------:R-:W-:-:S03]  /*1b20*/  SEL R3, R3, RZ, P1 ;  /* 0x000000ff03037207 */ /* 0x000fc60000800000 */
[----:B------:R-:W-:Y:S01]  /*1b30*/  LOP3.LUT R7, R7, UR7, RZ, 0x3c, !PT ;  /* 0x0000000707077c12 */ /* 0x000fe2000f8e3cff */
[----:B------:R-:W-:Y:S07]  /*1b40*/  @P2 BRA `(.L_x_29) ;  /* 0xfffffffc00082947 */ /* 0x000fee000383ffff */
.L_x_22:
[----:B------:R-:W2:Y:S02]  /*1b50*/  LDC R0, c[0x0][0x28c] ;  /* 0x0000a300ff007b82 */ /* 0x000ea40000000800 */
[----:B--2---:R-:W-:-:S13]  /*1b60*/  ISETP.GE.AND P1, PT, R0, 0x1, PT ;  /* 0x000000010000780c */ /* 0x004fda0003f26270 */
[----:B------:R-:W-:Y:S05]  /*1b70*/  @!P1 BRA `(.L_x_30) ;  /* 0x0000000000509947 */ /* 0x000fea0003800000 */
[----:B------:R-:W-:Y:S05]  /*1b80*/  @!P0 BRA `(.L_x_31) ;  /* 0x0000000000048947 */ /* 0x000fea0003800000 */
[----:B------:R-:W-:Y:S01]  /*1b90*/  BPT.TRAP 0x1 ;  /* 0x000000040000795c */ /* 0x000fe20000300000 */
.L_x_31:
[----:B------:R-:W-:Y:S01]  /*1ba0*/  ISETP.NE.AND P1, PT, R156, RZ, PT ;  /* 0x000000ff9c00720c */ /* 0x000fe20003f25270 */
[----:B------:R-:W-:Y:S01]  /*1bb0*/  BSSY B0, `(.L_x_32) ;  /* 0x000000e000007945 */ /* 0x000fe20003800000 */
[----:B------:R-:W-:-:S11]  /*1bc0*/  ISETP.GT.U32.AND P0, PT, R19, 0x1, PT ;  /* 0x000000011300780c */ /* 0x000fd60003f04070 */
[----:B------:R-:W-:Y:S05]  /*1bd0*/  @!P1 BRA `(.L_x_33) ;  /* 0x00000000002c9947 */ /* 0x000fea0003800000 */
[----:B------:R-:W-:-:S04]  /*1be0*/  UISETP.LT.AND UP0, UPT, UR40, 0x1, UPT ;  /* 0x000000012800788c */ /* 0x000fc8000bf01270 */
[----:B------:R-:W-:-:S04]  /*1bf0*/  USEL UR6, UR40, 0x1, UP0 ;  /* 0x0000000128067887 */ /* 0x000fc80008000000 */
[----:B------:R-:W-:-:S04]  /*1c00*/  UIADD3 UR6, UR39, UR40, -UR6 ;  /* 0x0000002827067290 */ /* 0x000fc8000fffe806 */
[----:B------:R-:W-:-:S04]  /*1c10*/  UIMAD.WIDE.U32 UR4, UR6, -0x55555555, URZ ;  /* 0xaaaaaaab060478a5 */ /* 0x000fc8000f8e003f */
[----:B------:R-:W-:-:S04]  /*1c20*/  USHF.R.U32.HI UR4, URZ, 0x1, UR5 ;  /* 0x000000013f047899 */ /* 0x000fc80008011605 */
[----:B------:R-:W-:-:S06]  /*1c30*/  UIMAD UR6, UR4, -0x3, UR6 ;  /* 0xfffffffd040678a4 */ /* 0x000fcc000f8e0206 */
[----:B------:R-:W-:-:S04]  /*1c40*/  IMAD.U32 R3, RZ, RZ, UR6 ;  /* 0x00000006ff037e24 */ /* 0x000fc8000f8e00ff */
[----:B------:R-:W-:-:S04]  /*1c50*/  IMAD R0, R3, 0x8, R6 ;  /* 0x0000000803007824 */ /* 0x000fc800078e0206 */
[----:B------:R-:W-:-:S05]  /*1c60*/  VIADD R3, R0, 0x18 ;  /* 0x0000001800037836 */ /* 0x000fca0000000000 */
[----:B------:R-:W-:-:S04]  /*1c70*/  PRMT R3, R22, 0x654, R3 ;  /* 0x0000065416037816 */ /* 0x000fc80000000003 */
[----:B------:R2:W-:Y:S03]  /*1c80*/  SYNCS.ARRIVE.TRANS64.RED.A1T0 RZ, [R3+URZ], RZ ;  /* 0x000000ff03ff79a7 */ /* 0x0005e6000810043f */
.L_x_33:
[----:B------:R-:W-:Y:S05]  /*1c90*/  BSYNC B0 ;  /* 0x0000000000007941 */ /* 0x000fea0003800000 */
.L_x_32:
[----:B------:R-:W-:Y:S05]  /*1ca0*/  @P0 BRA `(.L_x_30) ;  /* 0x0000000000040947 */ /* 0x000fea0003800000 */
[----:B------:R-:W-:Y:S01]  /*1cb0*/  BPT.TRAP 0x1 ;  /* 0x000000040000795c */ /* 0x000fe20000300000 */
.L_x_30:
[----:B------:R-:W3:Y:S01]  /*1cc0*/  LDC R6, c[0x0][0x288] ;  /* 0x0000a200ff067b82 */ /* 0x000ee20000000800 */
[--C-:B------:R-:W-:Y:S01]  /*1cd0*/  SHF.R.U32.HI R0, RZ, 0x2, R18.reuse ;  /* 0x00000002ff007819 */ /* 0x100fe20000011612 */
[----:B------:R-:W-:Y:S01]  /*1ce0*/  UIADD3 UR39, UR40, UR39, URZ ;  /* 0x0000002728277290 */ /* 0x000fe2000fffe03f */
[----:B01----:R-:W-:Y:S01]  /*1cf0*/  SHF.R.U32.HI R5, RZ, 0x7, R18 ;  /* 0x00000007ff057819 */ /* 0x003fe20000011612 */
[----:B------:R-:W-:Y:S01]  /*1d00*/  ULDC UR7, c[0x0][0x284] ;  /* 0x0000a10000077ab9 */ /* 0x000fe20000000800 */
[----:B--2---:R-:W-:Y:S01]  /*1d10*/  LOP3.LUT R3, R0, 0x7, RZ, 0xc0, !PT ;  /* 0x0000000700037812 */ /* 0x004fe200078ec0ff */
[----:B------:R-:W-:Y:S01]  /*1d20*/  UISETP.GT.U32.AND UP0, UPT, UR39, 0x2, UPT ;  /* 0x000000022700788c */ /* 0x000fe2000bf04070 */
[C---:B------:R-:W-:Y:S01]  /*1d30*/  LOP3.LUT R4, R18.reuse, 0x60, RZ, 0xc0, !PT ;  /* 0x0000006012047812 */ /* 0x040fe200078ec0ff */
[----:B------:R-:W-:Y:S01]  /*1d40*/  UISETP.GE.U32.AND UP1, UPT, UR40, 0x3, UPT ;  /* 0x000000032800788c */ /* 0x000fe2000bf26070 */
[----:B------:R-:W-:Y:S01]  /*1d50*/  LOP3.LUT R0, R5, 0x1, RZ, 0xc0, !PT ;  /* 0x0000000105007812 */ /* 0x000fe200078ec0ff */
[----:B------:R-:W-:Y:S01]  /*1d60*/  UISETP.LT.U32.AND UP0, UPT, UR40, 0x3, UP0 ;  /* 0x000000032800788c */ /* 0x000fe20008701070 */
[----:B------:R-:W-:Y:S01]  /*1d70*/  SHF.R.U32.HI R8, RZ, 0x1, R4 ;  /* 0x00000001ff087819 */ /* 0x000fe20000011604 */
[----:B------:R-:W-:Y:S01]  /*1d80*/  ULDC.64 UR8, c[0x0][0x5d0] ;  /* 0x0001740000087ab9 */ /* 0x000fe20000000a00 */
[----:B------:R-:W-:Y:S01]  /*1d90*/  LOP3.LUT R4, R18, 0x3, RZ, 0xc0, !PT ;  /* 0x0000000312047812 */ /* 0x000fe200078ec0ff */
[----:B------:R-:W-:Y:S01]  /*1da0*/  IMAD.SHL.U32 R10, R0, 0x40, RZ ;  /* 0x00000040000a7824 */ /* 0x000fe200078e00ff */
[----:B------:R-:W-:Y:S01]  /*1db0*/  IADD3 R5, RZ, -R8, -R3 ;  /* 0x80000008ff057210 */ /* 0x000fe20007ffe803 */
[----:B------:R-:W-:Y:S01]  /*1dc0*/  UIMAD.WIDE.U32 UR4, UR39, -0x55555555, URZ ;  /* 0xaaaaaaab270478a5 */ /* 0x000fe2000f8e003f */
[----:B------:R-:W-:Y:S01]  /*1dd0*/  SHF.R.S32.HI R15, RZ, 0x1f, R23 ;  /* 0x0000001fff0f7819 */ /* 0x000fe20000011417 */
[----:B------:R-:W-:Y:S01]  /*1de0*/  USEL UR6, URZ, 0x1, !UP0 ;  /* 0x000000013f067887 */ /* 0x000fe2000c000000 */
[----:B------:R-:W-:Y:S01]  /*1df0*/  LOP3.LUT R165, R10, 0x40, R3, 0xe2, !PT ;  /* 0x000000400aa57812 */ /* 0x000fe200078ee203 */
[----:B------:R-:W-:Y:S01]  /*1e00*/  IMAD R157, R0, -0x40, R5 ;  /* 0xffffffc0009d7824 */ /* 0x000fe200078e0205 */
[----:B------:R-:W-:Y:S01]  /*1e10*/  SHF.L.U32 R3, R153, 0x7, RZ ;  /* 0x0000000799037819 */ /* 0x000fe200000006ff */
[----:B------:R-:W-:Y:S01]  /*1e20*/  IMAD.SHL.U32 R0, R152, 0x100, RZ ;  /* 0x0000010098007824 */ /* 0x000fe200078e00ff */
[----:B------:R-:W-:Y:S01]  /*1e30*/  USHF.R.U32.HI UR4, URZ, 0x1, UR5 ;  /* 0x000000013f047899 */ /* 0x000fe20008011605 */
[----:B---3--:R-:W-:Y:S01]  /*1e40*/  IMAD R10, R4, -0x2, R6 ;  /* 0xfffffffe040a7824 */ /* 0x008fe200078e0206 */
[----:B------:R-:W-:Y:S01]  /*1e50*/  ISETP.GE.AND P0, PT, R3, R6, PT ;  /* 0x000000060300720c */ /* 0x000fe20003f06270 */
[----:B------:R-:W-:Y:S01]  /*1e60*/  IMAD.SHL.U32 R6, R18, 0x2, RZ ;  /* 0x0000000212067824 */ /* 0x000fe200078e00ff */
[----:B------:R-:W-:Y:S01]  /*1e70*/  ULOP3.LUT UR38, UR38, UR6, URZ, 0x3c, !UPT ;  /* 0x0000000626267292 */ /* 0x000fe2000f8e3c3f */
[----:B------:R-:W-:Y:S01]  /*1e80*/  IMAD R4, R15, UR8, RZ ;  /* 0x000000080f047c24 */ /* 0x000fe2000f8e02ff */
[----:B------:R-:W-:Y:S01]  /*1e90*/  ISETP.GE.OR P0, PT, R0, UR7, P0 ;  /* 0x0000000700007c0c */ /* 0x000fe20008706670 */
[----:B------:R-:W-:Y:S01]  /*1ea0*/  IMAD.WIDE R152, R152, 0x100, RZ ;  /* 0x0000010098987825 */ /* 0x000fe200078e02ff */
[----:B------:R-:W-:Y:S01]  /*1eb0*/  LOP3.LUT R6, R3, 0x6, R6, 0xf8, !PT ;  /* 0x0000000603067812 */ /* 0x000fe200078ef806 */
[----:B------:R-:W-:Y:S01]  /*1ec0*/  UIMAD UR39, UR4, -0x3, UR39 ;  /* 0xfffffffd042778a4 */ /* 0x000fe2000f8e0227 */
[----:B------:R-:W-:Y:S01]  /*1ed0*/  IADD3 R157, -R0, UR7, R157 ;  /* 0x00000007009d7c10 */ /* 0x000fe2000fffe19d */
[----:B------:R-:W-:Y:S01]  /*1ee0*/  IMAD R9, R23, UR9, R4 ;  /* 0x0000000917097c24 */ /* 0x000fe2000f8e0204 */
[----:B------:R-:W-:Y:S01]  /*1ef0*/  SHF.R.S32.HI R7, RZ, 0x1f, R6 ;  /* 0x0000001fff077819 */ /* 0x000fe20000011406 */
[----:B------:R-:W-:Y:S01]  /*1f00*/  @UP1 ULOP3.LUT UR38, UR38, 0x1, UR4, 0x78, !UPT ;  /* 0x0000000126261892 */ /* 0x000fe2000f8e7804 */
[----:B------:R-:W-:Y:S01]  /*1f10*/  LOP3.LUT R165, R152, R165, R8, 0xfe, !PT ;  /* 0x000000a598a57212 */ /* 0x000fe200078efe08 */
[----:B------:R-:W-:-:S02]  /*1f20*/  IMAD.IADD R0, R10, 0x1, -R3 ;  /* 0x000000010a007824 */ /* 0x000fc400078e0a03 */
[----:B------:R-:W-:-:S04]  /*1f30*/  IMAD.WIDE.U32 R4, R23, UR8, R6 ;  /* 0x0000000817047c25 */ /* 0x000fc8000f8e0006 */
[----:B------:R-:W-:Y:S02]  /*1f40*/  IMAD.IADD R9, R5, 0x1, R9 ;  /* 0x0000000105097824 */ /* 0x000fe400078e0209 */
[----:B------:R-:W-:Y:S02]  /*1f50*/  IMAD.MOV.U32 R3, RZ, RZ, -0x1 ;  /* 0xffffffffff037424 */ /* 0x000fe400078e00ff */
[----:B------:R-:W-:Y:S01]  /*1f60*/  IMAD.MOV.U32 R8, RZ, RZ, R4 ;  /* 0x000000ffff087224 */ /* 0x000fe200078e0004 */
[----:B------:R-:W-:Y:S06]  /*1f70*/  @P0 BRA `(.L_x_34) ;  /* 0x0000008400700947 */ /* 0x000fec0003800000 */
[----:B------:R-:W0:Y:S01]  /*1f80*/  LDC.64 R4, c[0x0][0x5c8] ;  /* 0x00017200ff047b82 */ /* 0x000e220000000a00 */
[----:B-----5:R-:W-:Y:S01]  /*1f90*/  FSETP.NEU.AND P1, PT, R155, RZ, PT ;  /* 0x000000ff9b00720b */ /* 0x020fe20003f2d000 */
[----:B------:R-:W-:Y:S01]  /*1fa0*/  BSSY B0, `(.L_x_34) ;  /* 0x0000859000007945 */ /* 0x000fe20003800000 */
[----:B------:R-:W-:-:S04]  /*1fb0*/  ISETP.GT.AND P2, PT, R157, RZ, PT ;  /* 0x000000ff9d00720c */ /* 0x000fc80003f44270 */
[----:B------:R-:W-:Y:S01]  /*1fc0*/  ISETP.GT.AND P0, PT, R0, RZ, P2 ;  /* 0x000000ff0000720c */ /* 0x000fe20001704270 */
[-C--:B0-----:R-:W-:Y:S02]  /*1fd0*/  IMAD R10, R153, R4.reuse, RZ ;  /* 0x00000004990a7224 */ /* 0x081fe400078e02ff */
[----:B------:R-:W-:-:S04]  /*1fe0*/  IMAD.WIDE.U32 R166, R165, R4, R8 ;  /* 0x00000004a5a67225 */ /* 0x000fc800078e0008 */
[----:B------:R-:W-:-:S04]  /*1ff0*/  IMAD R9, R165, R5, R10 ;  /* 0x00000005a5097224 */ /* 0x000fc800078e020a */
[----:B------:R-:W-:Y:S01]  /*2000*/  IMAD.IADD R171, R167, 0x1, R9 ;  /* 0x00000001a7ab7824 */ /* 0x000fe200078e0209 */
[----:B------:R-:W-:Y:S06]  /*2010*/  @!P1 BRA `(.L_x_35) ;  /* 0x0000006000209947 */ /* 0x000fec0003800000 */
[----:B------:R-:W0:Y:S01]  /*2020*/  LDC.64 R10, c[0x0][0x5b8] ;  /* 0x00016e00ff0a7b82 */ /* 0x000e220000000a00 */
[----:B------:R-:W-:-:S07]  /*2030*/  ULDC.64 UR4, c[0x0][0x5c0] ;  /* 0x0001700000047ab9 */ /* 0x000fce0000000a00 */
[----:B------:R-:W1:Y:S08]  /*2040*/  LDC.64 R12, c[0x0][0x5b0] ;  /* 0x00016c00ff0c7b82 */ /* 0x000e700000000a00 */
[----:B------:R-:W2:Y:S01]  /*2050*/  LDC.64 R8, c[0x0][0x5a8] ;  /* 0x00016a00ff087b82 */ /* 0x000ea20000000a00 */
[----:B0-----:R-:W-:-:S04]  /*2060*/  IMAD R14, R15, R10, RZ ;  /* 0x0000000a0f0e7224 */ /* 0x001fc800078e02ff */
[C---:B------:R-:W-:Y:S02]  /*2070*/  IMAD R11, R23.reuse, R11, R14 ;  /* 0x0000000b170b7224 */ /* 0x040fe400078e020e */
[----:B------:R-:W-:-:S04]  /*2080*/  IMAD.WIDE.U32 R14, R23, R10, R6 ;  /* 0x0000000a170e7225 */ /* 0x000fc800078e0006 */
[----:B-1----:R-:W-:Y:S02]  /*2090*/  IMAD R20, R153, R12, RZ ;  /* 0x0000000c99147224 */ /* 0x002fe400078e02ff */
[----:B------:R-:W-:Y:S02]  /*20a0*/  IMAD.IADD R21, R15, 0x1, R11 ;  /* 0x000000010f157824 */ /* 0x000fe400078e020b */
[----:B------:R-:W-:Y:S02]  /*20b0*/  IMAD R169, R165, R13, R20 ;  /* 0x0000000da5a97224 */ /* 0x000fe400078e0214 */
[----:B------:R-:W-:-:S04]  /*20c0*/  IMAD.MOV.U32 R20, RZ, RZ, R14 ;  /* 0x000000ffff147224 */ /* 0x000fc800078e000e */
[----:B------:R-:W-:-:S04]  /*20d0*/  IMAD.WIDE.U32 R158, R165, R12, R20 ;  /* 0x0000000ca59e7225 */ /* 0x000fc800078e0014 */
[----:B------:R-:W-:Y:S01]  /*20e0*/  IMAD.IADD R159, R159, 0x1, R169 ;  /* 0x000000019f9f7824 */ /* 0x000fe200078e02a9 */
[----:B--2---:R-:W-:-:S04]  /*20f0*/  LEA R160, P1, R158, R8, 0x1 ;  /* 0x000000089ea07211 */ /* 0x004fc800078208ff */
[----:B------:R-:W-:-:S05]  /*2100*/  LEA.HI.X R161, R158, R9, R159, 0x1, P1 ;  /* 0x000000099ea17211 */ /* 0x000fca00008f0c9f */
[----:B------:R-:W2:Y:S01]  /*2110*/  @P0 LDG.E.LTC128B.U16 R167, desc[UR36][R160.64] ;  /* 0x00000024a0a70981 */ /* 0x000ea2000c1e1520 */
[----:B------:R-:W-:Y:S01]  /*2120*/  IMAD.WIDE.U32 R162, R165, R12, R6 ;  /* 0x0000000ca5a27225 */ /* 0x000fe200078e0006 */
[----:B------:R-:W-:Y:S01]  /*2130*/  ISETP.GT.AND P3, PT, R0, 0x1, P2 ;  /* 0x000000010000780c */ /* 0x000fe20001764270 */
[----:B------:R-:W-:Y:S02]  /*2140*/  BSSY B1, `(.L_x_36) ;  /* 0x0000013000017945 */ /* 0x000fe40003800000 */
[----:B------:R-:W-:Y:S02]  /*2150*/  IMAD.IADD R163, R169, 0x1, R163 ;  /* 0x00000001a9a37824 */ /* 0x000fe400078e02a3 */
[----:B------:R-:W-:Y:S01]  /*2160*/  IMAD.WIDE.U32 R162, R23, R10, R162 ;  /* 0x0000000a17a27225 */ /* 0x000fe200078e00a2 */
[----:B--2---:R-:W-:-:S05]  /*2170*/  SHF.L.U32 R158, R167, 0x10, RZ ;  /* 0x00000010a79e7819 */ /* 0x004fca00000006ff */
[----:B------:R-:W-:Y:S01]  /*2180*/  FMUL R159, R158, R155 ;  /* 0x0000009b9e9f7220 */ /* 0x000fe20000400000 */
[----:B------:R-:W-:-:S03]  /*2190*/  LEA R158, P1, R166, UR4, 0x1 ;  /* 0x00000004a69e7c11 */ /* 0x000fc6000f8208ff */
[----:B------:R-:W-:Y:S01]  /*21a0*/  FFMA R159, R88, R154, R159 ;  /* 0x0000009a589f7223 */ /* 0x000fe2000000009f */
[----:B------:R-:W-:-:S04]  /*21b0*/  IMAD.IADD R88, R11, 0x1, R163 ;  /* 0x000000010b587824 */ /* 0x000fc800078e02a3 */
[----:B------:R-:W-:Y:S02]  /*21c0*/  F2FP.BF16.F32.PACK_AB R161, RZ, R159 ;  /* 0x0000009fffa1723e */ /* 0x000fe400000010ff */
[----:B------:R-:W-:Y:S02]  /*21d0*/  LEA.HI.X R159, R166, UR5, R171, 0x1, P1 ;  /* 0x00000005a69f7c11 */ /* 0x000fe400088f0cab */
[----:B------:R-:W-:Y:S02]  /*21e0*/  PRMT R163, R161, 0x7610, R163 ;  /* 0x00007610a1a37816 */ /* 0x000fe400000000a3 */
[----:B------:R-:W-:-:S03]  /*21f0*/  LEA R160, P1, R162, R8, 0x1 ;  /* 0x00000008a2a07211 */ /* 0x000fc600078208ff */
[----:B------:R0:W-:Y:S01]  /*2200*/  @P0 STG.E.U16 desc[UR36][R158.64], R163 ;  /* 0x000000a39e000986 */ /* 0x0001e2000c101524 */
[--C-:B------:R-:W-:Y:S01]  /*2210*/  LEA.HI.X R161, R162, R9, R88.reuse, 0x1, P1 ;  /* 0x00000009a2a17211 */ /* 0x100fe200008f0c58 */
[C---:B------:R-:W-:Y:S01]  /*2220*/  IMAD.SHL.U32 R162, R12.reuse, 0x8, RZ ;  /* 0x000000080ca27824 */ /* 0x040fe200078e00ff */
[----:B------:R-:W-:Y:S02]  /*2230*/  PRMT R88, R167, 0x7610, R88 ;  /* 0x00007610a7587816 */ /* 0x000fe40000000058 */
[----:B0-----:R-:W-:Y:S01]  /*2240*/  SHF.L.U64.HI R163, R12, 0x3, R13 ;  /* 0x000000030ca37819 */ /* 0x001fe2000001020d */
[----:B------:R-:W-:Y:S06]  /*2250*/  @!P3 BRA `(.L_x_37) ;  /* 0x000000000004b947 */ /* 0x000fec0003800000 */
[----:B------:R0:W5:Y:S02]  /*2260*/  LDG.E.LTC128B.U16 R88, desc[UR36][R160.64+0x2] ;  /* 0x00000224a0587981 */ /* 0x000164000c1e1520 */
.L_x_37:
[----:B------:R-:W-:Y:S05]  /*2270*/  BSYNC B1 ;  /* 0x0000000000017941 */ /* 0x000fea0003800000 */
.L_x_36:
[----:B-----5:R-:W-:Y:S01]  /*2280*/  IMAD.U32 R168, R88, 0x10000, RZ ;  /* 0x0001000058a87824 */ /* 0x020fe200078e00ff */
[----:B------:R-:W-:Y:S01]  /*2290*/  ISETP.GT.AND P0, PT, R157, 0x8, PT ;  /* 0x000000089d00780c */ /* 0x000fe20003f04270 */
[----:B------:R-:W-:-:S04]  /*22a0*/  IMAD.WIDE.U32 R166, R165, R12, R162 ;  /* 0x0000000ca5a67225 */ /* 0x000fc800078e00a2 */
[----:B------:R-:W-:Y:S01]  /*22b0*/  FMUL R168, R168, R155 ;  /* 0x0000009ba8a87220 */ /* 0x000fe20000400000 */
[----:B------:R-:W-:Y:S01]  /*22c0*/  ISETP.GT.AND P1, PT, R0, RZ, P0 ;  /* 0x000000ff0000720c */ /* 0x000fe20000724270 */
[----:B------:R-:W-:Y:S02]  /*22d0*/  IMAD.IADD R169, R169, 0x1, R167 ;  /* 0x00000001a9a97824 */ /* 0x000fe400078e02a7 */
[----:B------:R-:W-:Y:S01]  /*22e0*/  FFMA R168, R89, R154, R168 ;  /* 0x0000009a59a87223 */ /* 0x000fe200000000a8 */
[----:B------:R-:W-:-:S04]  /*22f0*/  IADD3 R89, P4, R14, R166, RZ ;  /* 0x000000a60e597210 */ /* 0x000fc80007f9e0ff */
[----:B------:R-:W-:Y:S01]  /*2300*/  F2FP.BF16.F32.PACK_AB R168, RZ, R168 ;  /* 0x000000a8ffa8723e */ /* 0x000fe200000010ff */
[----:B------:R-:W-:Y:S01]  /*2310*/  IMAD.X R172, R169, 0x1, R21, P4 ;  /* 0x00000001a9ac7824 */ /* 0x000fe200020e0615 */
[C---:B------:R-:W-:Y:S02]  /*2320*/  LEA R170, P4, R89.reuse, R8, 0x1 ;  /* 0x0000000859aa7211 */ /* 0x040fe400078808ff */
[----:B------:R-:W-:Y:S02]  /*2330*/  PRMT R167, R168, 0x7610, R167 ;  /* 0x00007610a8a77816 */ /* 0x000fe400000000a7 */
[----:B------:R-:W-:Y:S02]  /*2340*/  PRMT R168, R88, 0x7610, R168 ;  /* 0x0000761058a87816 */ /* 0x000fe400000000a8 */
[----:B------:R-:W-:Y:S01]  /*2350*/  LEA.HI.X R171, R89, R9, R172, 0x1, P4 ;  /* 0x0000000959ab7211 */ /* 0x000fe200020f0cac */
[----:B------:R1:W-:Y:S04]  /*2360*/  @P3 STG.E.U16 desc[UR36][R158.64+0x2], R167 ;  /* 0x000002a79e003986 */ /* 0x0003e8000c101524 */
[----:B------:R2:W3:Y:S01]  /*2370*/  @P1 LDG.E.LTC128B.U16 R168, desc[UR36][R170.64] ;  /* 0x00000024aaa81981 */ /* 0x0004e2000c1e1520 */
[----:B------:R-:W-:Y:S01]  /*2380*/  IADD3 R166, P3, R6, R166, RZ ;  /* 0x000000a606a67210 */ /* 0x000fe20007f7e0ff */
[----:B------:R-:W-:Y:S04]  /*2390*/  BSSY B1, `(.L_x_38) ;  /* 0x0000012000017945 */ /* 0x000fe80003800000 */
[----:B-1----:R-:W-:-:S02]  /*23a0*/  IMAD.X R167, R7, 0x1, R169, P3 ;  /* 0x0000000107a77824 */ /* 0x002fc400018e06a9 */
[----:B------:R-:W-:Y:S02]  /*23b0*/  IMAD.SHL.U32 R169, R4, 0x10, RZ ;  /* 0x0000001004a97824 */ /* 0x000fe400078e00ff */
[----:B------:R-:W-:-:S03]  /*23c0*/  IMAD.WIDE.U32 R166, R23, R10, R166 ;  /* 0x0000000a17a67225 */ /* 0x000fc600078e00a6 */
[----:B--2---:R-:W-:Y:S01]  /*23d0*/  IADD3 R170, P3, R169, R158, RZ ;  /* 0x0000009ea9aa7210 */ /* 0x004fe20007f7e0ff */
[----:B------:R-:W-:Y:S01]  /*23e0*/  IMAD.IADD R172, R11, 0x1, R167 ;  /* 0x000000010bac7824 */ /* 0x000fe200078e02a7 */
[----:B------:R-:W-:-:S04]  /*23f0*/  SHF.L.U64.HI R167, R4, 0x4, R5 ;  /* 0x0000000404a77819 */ /* 0x000fc80000010205 */
[----:B------:R-:W-:Y:S01]  /*2400*/  IADD3.X R171, R167, R159, RZ, P3, !PT ;  /* 0x0000009fa7ab7210 */ /* 0x000fe20001ffe4ff */
[----:B---3--:R-:W-:-:S04]  /*2410*/  IMAD.U32 R88, R168, 0x10000, RZ ;  /* 0x00010000a8587824 */ /* 0x008fc800078e00ff */
[----:B------:R-:W-:Y:S01]  /*2420*/  FMUL R89, R88, R155 ;  /* 0x0000009b58597220 */ /* 0x000fe20000400000 */
[----:B------:R-:W-:-:S03]  /*2430*/  LEA R88, P4, R166, R8, 0x1 ;  /* 0x00000008a6587211 */ /* 0x000fc600078808ff */
[----:B------:R-:W-:Y:S01]  /*2440*/  FFMA R90, R90, R154, R89 ;  /* 0x0000009a5a5a7223 */ /* 0x000fe20000000059 */
[----:B------:R-:W-:Y:S02]  /*2450*/  LEA.HI.X R89, R166, R9, R172, 0x1, P4 ;  /* 0x00000009a6597211 */ /* 0x000fe400020f0cac */
[----:B------:R-:W-:Y:S02]  /*2460*/  ISETP.GT.AND P4, PT, R0, 0x1, P0 ;  /* 0x000000010000780c */ /* 0x000fe40000784270 */
[----:B------:R-:W-:-:S05]  /*2470*/  F2FP.BF16.F32.PACK_AB R90, RZ, R90 ;  /* 0x0000005aff5a723e */ /* 0x000fca00000010ff */
[----:B------:R1:W-:Y:S06]  /*2480*/  @P1 STG.E.U16 desc[UR36][R170.64], R90 ;  /* 0x0000005aaa001986 */ /* 0x0003ec000c101524 */
[----:B------:R-:W-:Y:S05]  /*2490*/  @!P4 BRA `(.L_x_39) ;  /* 0x000000000004c947 */ /* 0x000fea0003800000 */
[----:B------:R2:W5:Y:S02]  /*24a0*/  LDG.E.LTC128B.U16 R168, desc[UR36][R88.64+0x2] ;  /* 0x0000022458a87981 */ /* 0x000564000c1e1520 */
.L_x_39:
[----:B------:R-:W-:Y:S05]  /*24b0*/  BSYNC B1 ;  /* 0x0000000000017941 */ /* 0x000fea0003800000 */
.L_x_38:
[----:B-1---5:R-:W-:Y:S01]  /*24c0*/  IMAD.U32 R90, R168, 0x10000, RZ ;  /* 0x00010000a85a7824 */ /* 0x022fe200078e00ff */
[----:B------:R-:W-:Y:S01]  /*24d0*/  ISETP.GT.AND P1, PT, R0, 0x8, P2 ;  /* 0x000000080000780c */ /* 0x000fe20001724270 */
[----:B------:R-:W-:Y:S02]  /*24e0*/  BSSY B1, `(.L_x_40) ;  /* 0x000000a000017945 */ /* 0x000fe40003800000 */
[----:B------:R-:W-:-:S04]  /*24f0*/  FMUL R90, R90, R155 ;  /* 0x0000009b5a5a7220 */ /* 0x000fc80000400000 */
[----:B------:R-:W-:Y:S01]  /*2500*/  FFMA R90, R91, R154, R90 ;  /* 0x0000009a5b5a7223 */ /* 0x000fe2000000005a */
[----:B------:R-:W-:-:S04]  /*2510*/  @P4 IMAD.MOV.U32 R91, RZ, RZ, R171 ;  /* 0x000000ffff5b4224 */ /* 0x000fc800078e00ab */
[----:B------:R-:W-:-:S04]  /*2520*/  F2FP.BF16.F32.PACK_AB R90, RZ, R90 ;  /* 0x0000005aff5a723e */ /* 0x000fc800000010ff */
[----:B------:R-:W-:Y:S01]  /*2530*/  PRMT R166, R90, 0x7610, R166 ;  /* 0x000076105aa67816 */ /* 0x000fe200000000a6 */
[----:B------:R-:W-:-:S05]  /*2540*/  @P4 IMAD.MOV.U32 R90, RZ, RZ, R170 ;  /* 0x000000ffff5a4224 */ /* 0x000fca00078e00aa */
[----:B------:R1:W-:Y:S01]  /*2550*/  @P4 STG.E.U16 desc[UR36][R90.64+0x2], R166 ;  /* 0x000002a65a004986 */ /* 0x0003e2000c101524 */
[----:B------:R-:W-:Y:S05]  /*2560*/  @!P1 BRA `(.L_x_41) ;  /* 0x0000000000049947 */ /* 0x000fea0003800000 */
[----:B------:R3:W5:Y:S02]  /*2570*/  LDG.E.LTC128B.U16 R168, desc[UR36][R160.64+0x10] ;  /* 0x00001024a0a87981 */ /* 0x000764000c1e1520 */
.L_x_41:
[----:B------:R-:W-:Y:S05]  /*2580*/  BSYNC B1 ;  /* 0x0000000000017941 */ /* 0x000fea0003800000 */
.L_x_40:
[----:B-1---5:R-:W-:Y:S01]  /*2590*/  IMAD.U32 R90, R168, 0x10000, RZ ;  /* 0x00010000a85a7824 */ /* 0x022fe200078e00ff */
[----:B------:R-:W-:Y:S01]  /*25a0*/  ISETP.GT.AND P3, PT, R0, 0x9, P2 ;  /* 0x000000090000780c */ /* 0x000fe20001764270 */
[----:B------:R-:W-:Y:S02]  /*25b0*/  BSSY B1, `(.L_x_42) ;  /* 0x000000a000017945 */ /* 0x000fe40003800000 */
[----:B------:R-:W-:Y:S01]  /*25c0*/  FMUL R91, R90, R155 ;  /* 0x0000009b5a5b7220 */ /* 0x000fe20000400000 */
[----:B------:R-:W-:-:S03]  /*25d0*/  @P1 IMAD.MOV.U32 R90, RZ, RZ, R158 ;  /* 0x000000ffff5a1224 */ /* 0x000fc600078e009e */
[----:B------:R-:W-:-:S05]  /*25e0*/  FFMA R91, R92, R154, R91 ;  /* 0x0000009a5c5b7223 */ /* 0x000fca000000005b */
[----:B------:R-:W-:-:S04]  /*25f0*/  F2FP.BF16.F32.PACK_AB R91, RZ, R91 ;  /* 0x0000005bff5b723e */ /* 0x000fc800000010ff */
[----:B------:R-:W-:Y:S01]  /*2600*/  PRMT R92, R91, 0x7610, R92 ;  /* 0x000076105b5c7816 */ /* 0x000fe2000000005c */
[----:B------:R-:W-:-:S05]  /*2610*/  @P1 IMAD.MOV.U32 R91, RZ, RZ, R159 ;  /* 0x000000ffff5b1224 */ /* 0x000fca00078e009f */
[----:B------:R1:W-:Y:S01]  /*2620*/  @P1 STG.E.U16 desc[UR36][R90.64+0x10], R92 ;  /* 0x0000105c5a001986 */ /* 0x0003e2000c101524 */
[----:B------:R-:W-:Y:S05]  /*2630*/  @!P3 BRA `(.L_x_43) ;  /* 0x000000000004b947 */ /* 0x000fea0003800000 */
[----:B------:R4:W5:Y:S02]  /*2640*/  LDG.E.LTC128B.U16 R168, desc[UR36][R160.64+0x12] ;  /* 0x00001224a0a87981 */ /* 0x000964000c1e1520 */
.L_x_43:
[----:B------:R-:W-:Y:S05]  /*2650*/  BSYNC B1 ;  /* 0x0000000000017941 */ /* 0x000fea0003800000 */
.L_x_42:
[----:B-1---5:R-:W-:Y:S01]  /*2660*/  IMAD.U32 R90, R168, 0x10000, RZ ;  /* 0x00010000a85a7824 */ /* 0x022fe200078e00ff */
[----:B------:R-:W-:Y:S01]  /*2670*/  ISETP.GT.AND P1, PT, R0, 0x8, P0 ;  /* 0x000000080000780c */ /* 0x000fe20000724270 */
[----:B------:R-:W-:Y:S01]  /*2680*/  @P3 IMAD.MOV.U32 R91, RZ, RZ, R159 ;  /* 0x000000ffff5b3224 */ /* 0x000fe200078e009f */
[----:B------:R-:W-:Y:S01]  /*2690*/  BSSY B1, `(.L_x_44) ;  /* 0x0000009000017945 */ /* 0x000fe20003800000 */
[----:B------:R-:W-:-:S04]  /*26a0*/  FMUL R90, R90, R155 ;  /* 0x0000009b5a5a7220 */ /* 0x000fc80000400000 */
[----:B------:R-:W-:-:S05]  /*26b0*/  FFMA R90, R93, R154, R90 ;  /* 0x0000009a5d5a7223 */ /* 0x000fca000000005a */
[----:B------:R-:W-:-:S04]  /*26c0*/  F2FP.BF16.F32.PACK_AB R90, RZ, R90 ;  /* 0x0000005aff5a723e */ /* 0x000fc800000010ff */
[----:B------:R-:W-:Y:S01]  /*26d0*/  PRMT R92, R90, 0x7610, R92 ;  /* 0x000076105a5c7816 */ /* 0x000fe2000000005c */
[----:B------:R-:W-:-:S05]  /*26e0*/  @P3 IMAD.MOV.U32 R90, RZ, RZ, R158 ;  /* 0x000000ffff5a3224 */ /* 0x000fca00078e009e */
[----:B------:R1:W-:Y:S01]  /*26f0*/  @P3 STG.E.U16 desc[UR36][R90.64+0x12], R92 ;  /* 0x0000125c5a003986 */ /* 0x0003e2000c101524 */
[----:B------:R-:W-:Y:S05]  /*2700*/  @!P1 BRA `(.L_x_45) ;  /* 0x0000000000049947 */ /* 0x000fea0003800000 */
[----:B------:R0:W5:Y:S02]  /*2710*/  LDG.E.LTC128B.U16 R168, desc[UR36][R88.64+0x10] ;  /* 0x0000102458a87981 */ /* 0x000164000c1e1520 */
.L_x_45:
[----:B------:R-:W-:Y:S05]  /*2720*/  BSYNC B1 ;  /* 0x0000000000017941 */ /* 0x000fea0003800000 */
.L_x_44:
[----:B-1---5:R-:W-:Y:S01]  /*2730*/  IMAD.U32 R90, R168, 0x10000, RZ ;  /* 0x00010000a85a7824 */ /* 0x022fe200078e00ff */
[----:B------:R-:W-:Y:S01]  /*2740*/  ISETP.GT.AND P3, PT, R0, 0x9, P0 ;  /* 0x000000090000780c */ /* 0x000fe20000764270 */
[----:B------:R-:W-:Y:S02]  /*2750*/  BSSY B1, `(.L_x_46) ;  /* 0x000000a000017945 */ /* 0x000fe40003800000 */
[----:B------:R-:W-:Y:S01]  /*2760*/  FMUL R91, R90, R155 ;  /* 0x0000009b5a5b7220 */ /* 0x000fe20000400000 */
[----:B------:R-:W-:-:S03]  /*2770*/  @P1 MOV R90, R170 ;  /* 0x000000aa005a1202 */ /* 0x000fc60000000f00 */
[----:B------:R-:W-:-:S05]  /*2780*/  FFMA R91, R94, R154, R91 ;  /* 0x0000009a5e5b7223 */ /* 0x000fca000000005b */
[----:B------:R-:W-:-:S04]  /*2790*/  F2FP.BF16.F32.PACK_AB R91, RZ, R91 ;  /* 0x0000005bff5b723e */ /* 0x000fc800000010ff */
[----:B------:R-:W-:Y:S01]  /*27a0*/  PRMT R92, R91, 0x7610, R92 ;  /* 0x000076105b5c7816 */ /* 0x000fe2000000005c */
[----:B------:R-:W-:-:S05]  /*27b0*/  @P1 IMAD.MOV.U32 R91, RZ, RZ, R171 ;  /* 0x000000ffff5b1224 */ /* 0x000fca00078e00ab */
[----:B------:R1:W-:Y:S01]  /*27c0*/  @P1 STG.E.U16 desc[UR36][R90.64+0x10], R92 ;  /* 0x0000105c5a001986 */ /* 0x0003e2000c101524 */
[----:B------:R-:W-:Y:S05]  /*27d0*/  @!P3 BRA `(.L_x_47) ;  /* 0x000000000004b947 */ /* 0x000fea0003800000 */
[----:B------:R0:W5:Y:S02]  /*27e0*/  LDG.E.LTC128B.U16 R168, desc[UR36][R88.64+0x12] ;  /* 0x0000122458a87981 */ /* 0x000164000c1e1520 */
.L_x_47:
[----:B------:R-:W-:Y:S05]  /*27f0*/  BSYNC B1 ;  /* 0x0000000000017941 */ /* 0x000fea0003800000 */
.L_x_46:
        /* <DEDUP_REMOVED lines=12> */
.L_x_49:
[----:B------:R-:W-:Y:S05]  /*28c0*/  BSYNC B1 ;  /* 0x0000000000017941 */ /* 0x000fea0003800000 */
.L_x_48:
        /* <DEDUP_REMOVED lines=12> */
.L_x_51:
[----:B------:R-:W-:Y:S05]  /*2990*/  BSYNC B1 ;  /* 0x0000000000017941 */ /* 0x000fea0003800000 */
.L_x_50:
        /* <DEDUP_REMOVED lines=12> */
.L_x_53:
[----:B------:R-:W-:Y:S05]  /*2a60*/  BSYNC B1 ;  /* 0x0000000000017941 */ /* 0x000fea0003800000 */
.L_x_52:
[----:B-1---5:R-:W-:Y:S01]  /*2a70*/  SHF.L.U32 R90, R168, 0x10, RZ ;  /* 0x00000010a85a7819 */ /* 0x022fe200000006ff */
[----:B------:R-:W-:Y:S01]  /*2a80*/  BSSY B1, `(.L_x_54) ;  /* 0x000000b000017945 */ /* 0x000fe20003800000 */
[----:B------:R-:W-:-:S03]  /*2a90*/  ISETP.GT.AND P3, PT, R0, 0x11, P0 ;  /* 0x000000110000780c */ /* 0x000fc60000764270 */
        /* <DEDUP_REMOVED lines=9> */
.L_x_55:
[----:B------:R-:W-:Y:S05]  /*2b30*/  BSYNC B1 ;  /* 0x0000000000017941 */ /* 0x000fea0003800000 */
.L_x_54:
        /* <DEDUP_REMOVED lines=12> */
.L_x_57:
[----:B------:R-:W-:Y:S05]  /*2c00*/  BSYNC B1 ;  /* 0x0000000000017941 */ /* 0x000fea0003800000 */
.L_x_56:
        /* <DEDUP_REMOVED lines=12> */
.L_x_59:
[----:B------:R-:W-:Y:S05]  /*2cd0*/  BSYNC B1 ;  /* 0x0000000000017941 */ /* 0x000fea0003800000 */
.L_x_58:
[----:B-1---5:R-:W-:Y:S01]  /*2ce0*/  IMAD.U32 R90, R168, 0x10000, RZ ;  /* 0x00010000a85a7824 */ /* 0x022fe200078e00ff */
[----:B------:R-:W-:Y:S01]  /*2cf0*/  @P3 MOV R91, R159 ;  /* 0x0000009f005b3202 */ /* 0x000fe20000000f00 */
[----:B------:R-:W-:Y:S01]  /*2d00*/  BSSY B1, `(.L_x_60) ;  /* 0x000000a000017945 */ /* 0x000fe20003800000 */
[----:B------:R-:W-:Y:S01]  /*2d10*/  ISETP.GT.AND P1, PT, R0, 0x18, P0 ;  /* 0x000000180000780c */ /* 0x000fe20000724270 */
        /* <DEDUP_REMOVED lines=8> */
.L_x_61:
[----:B------:R-:W-:Y:S05]  /*2da0*/  BSYNC B1 ;  /* 0x0000000000017941 */ /* 0x000fea0003800000 */
.L_x_60:
        /* <DEDUP_REMOVED lines=12> */
.L_x_63:
[----:B------:R-:W-:Y:S05]  /*2e70*/  BSYNC B1 ;  /* 0x0000000000017941 */ /* 0x000fea0003800000 */
.L_x_62:
        /* <DEDUP_REMOVED lines=12> */
.L_x_65:
[----:B------:R-:W-:Y:S05]  /*2f40*/  BSYNC B1 ;  /* 0x0000000000017941 */ /* 0x000fea0003800000 */
.L_x_64:
        /* <DEDUP_REMOVED lines=12> */
.L_x_67:
[----:B------:R-:W-:Y:S05]  /*3010*/  BSYNC B1 ;  /* 0x0000000000017941 */ /* 0x000fea0003800000 */
.L_x_66:
[----:B-1---5:R-:W-:Y:S01]  /*3020*/  IMAD.U32 R90, R168, 0x10000, RZ ;  /* 0x00010000a85a7824 */ /* 0x022fe200078e00ff */
[----:B------:R-:W-:Y:S01]  /*3030*/  ISETP.GT.AND P1, PT, R0, 0x20, P0 ;  /* 0x000000200000780c */ /* 0x000fe20000724270 */
[----:B------:R-:W-:Y:S01]  /*3040*/  @P3 IMAD.MOV.U32 R91, RZ, RZ, R159 ;  /* 0x000000ffff5b3224 */ /* 0x000fe200078e009f */
[----:B------:R-:W-:Y:S01]  /*3050*/  BSSY B1, `(.L_x_68) ;  /* 0x0000009000017945 */ /* 0x000fe20003800000 */
[----:B------:R-:W-:-:S04]  /*3060*/  FMUL R90, R90, R155 ;  /* 0x0000009b5a5a7220 */ /* 0x000fc80000400000 */
[----:B------:R-:W-:-:S05]  /*3070*/  FFMA R90, R105, R154, R90 ;  /* 0x0000009a695a7223 */ /* 0x000fca000000005a */
[----:B------:R-:W-:-:S04]  /*3080*/  F2FP.BF16.F32.PACK_AB R90, RZ, R90 ;  /* 0x0000005aff5a723e */ /* 0x000fc800000010ff */
[----:B------:R-:W-:Y:S02]  /*3090*/  PRMT R92, R90, 0x7610, R92 ;  /* 0x000076105a5c7816 */ /* 0x000fe4000000005c */
[----:B------:R-:W-:-:S05]  /*30a0*/  @P3 MOV R90, R158 ;  /* 0x0000009e005a3202 */ /* 0x000fca0000000f00 */
[----:B------:R1:W-:Y:S01]  /*30b0*/  @P3 STG.E.U16 desc[UR36][R90.64+0x42], R92 ;  /* 0x0000425c5a003986 */ /* 0x0003e2000c101524 */
[----:B------:R-:W-:Y:S05]  /*30c0*/  @!P1 BRA `(.L_x_69) ;  /* 0x0000000000049947 */ /* 0x000fea0003800000 */
[----:B------:R0:W5:Y:S02]  /*30d0*/  LDG.E.LTC128B.U16 R168, desc[UR36][R88.64+0x40] ;  /* 0x0000402458a87981 */ /* 0x000164000c1e1520 */
.L_x_69:
[----:B------:R-:W-:Y:S05]  /*30e0*/  BSYNC B1 ;  /* 0x0000000000017941 */ /* 0x000fea0003800000 */
.L_x_68:
        /* <DEDUP_REMOVED lines=12> */
.L_x_71:
[----:B------:R-:W-:Y:S05]  /*31b0*/  BSYNC B1 ;  /* 0x0000000000017941 */ /* 0x000fea0003800000 */
.L_x_70:
        /* <DEDUP_REMOVED lines=12> */
.L_x_73:
[----:B------:R-:W-:Y:S05]  /*3280*/  BSYNC B1 ;  /* 0x0000000000017941 */ /* 0x000fea0003800000 */
.L_x_72:
        /* <DEDUP_REMOVED lines=12> */
.L_x_75:
[----:B------:R-:W-:Y:S05]  /*3350*/  BSYNC B1 ;  /* 0x0000000000017941 */ /* 0x000fea0003800000 */
.L_x_74:
[----:B-1---5:R-:W-:Y:S01]  /*3360*/  SHF.L.U32 R90, R168, 0x10, RZ ;  /* 0x00000010a85a7819 */ /* 0x022fe200000006ff */
[----:B------:R-:W-:Y:S01]  /*3370*/  @P3 IMAD.MOV.U32 R91, RZ, RZ, R159 ;  /* 0x000000ffff5b3224 */ /* 0x000fe200078e009f */
[----:B------:R-:W-:Y:S01]  /*3380*/  ISETP.GT.AND P1, PT, R0, 0x28, P0 ;  /* 0x000000280000780c */ /* 0x000fe20000724270 */
[----:B------:R-:W-:Y:S02]  /*3390*/  BSSY B1, `(.L_x_76) ;  /* 0x0000009000017945 */ /* 0x000fe40003800000 */
        /* <DEDUP_REMOVED lines=8> */
.L_x_77:
[----:B------:R-:W-:Y:S05]  /*3420*/  BSYNC B1 ;  /* 0x0000000000017941 */ /* 0x000fea0003800000 */
.L_x_76:
        /* <DEDUP_REMOVED lines=12> */
.L_x_79:
[----:B------:R-:W-:Y:S05]  /*34f0*/  BSYNC B1 ;  /* 0x0000000000017941 */ /* 0x000fea0003800000 */
.L_x_78:
        /* <DEDUP_REMOVED lines=12> */
.L_x_81:
[----:B------:R-:W-:Y:S05]  /*35c0*/  BSYNC B1 ;  /* 0x0000000000017941 */ /* 0x000fea0003800000 */
.L_x_80:
[----:B-1---5:R-:W-:Y:S01]  /*35d0*/  IMAD.U32 R90, R168, 0x10000, RZ ;  /* 0x00010000a85a7824 */ /* 0x022fe200078e00ff */
[----:B------:R-:W-:Y:S01]  /*35e0*/  ISETP.GT.AND P3, PT, R0, 0x31, P2 ;  /* 0x000000310000780c */ /* 0x000fe20001764270 */
[----:B------:R-:W-:Y:S02]  /*35f0*/  BSSY B1, `(.L_x_82) ;  /* 0x000000a000017945 */ /* 0x000fe40003800000 */
[----:B------:R-:W-:Y:S01]  /*3600*/  FMUL R91, R90, R155 ;  /* 0x0000009b5a5b7220 */ /* 0x000fe20000400000 */
[----:B------:R-:W-:-:S03]  /*3610*/  @P1 IMAD.MOV.U32 R90, RZ, RZ, R158 ;  /* 0x000000ffff5a1224 */ /* 0x000fc600078e009e */
[----:B------:R-:W-:-:S05]  /*3620*/  FFMA R91, R112, R154, R91 ;  /* 0x0000009a705b7223 */ /* 0x000fca000000005b */
[----:B------:R-:W-:-:S04]  /*3630*/  F2FP.BF16.F32.PACK_AB R91, RZ, R91 ;  /* 0x0000005bff5b723e */ /* 0x000fc800000010ff */
[----:B------:R-:W-:Y:S02]  /*3640*/  PRMT R92, R91, 0x7610, R92 ;  /* 0x000076105b5c7816 */ /* 0x000fe4000000005c */
[----:B------:R-:W-:-:S05]  /*3650*/  @P1 MOV R91, R159 ;  /* 0x0000009f005b1202 */ /* 0x000fca0000000f00 */
[----:B------:R1:W-:Y:S01]  /*3660*/  @P1 STG.E.U16 desc[UR36][R90.64+0x60], R92 ;  /* 0x0000605c5a001986 */ /* 0x0003e2000c101524 */
[----:B------:R-:W-:Y:S05]  /*3670*/  @!P3 BRA `(.L_x_83) ;  /* 0x000000000004b947 */ /* 0x000fea0003800000 */
[----:B------:R0:W5:Y:S02]  /*3680*/  LDG.E.LTC128B.U16 R168, desc[UR36][R160.64+0x62] ;  /* 0x00006224a0a87981 */ /* 0x000164000c1e1520 */
.L_x_83:
[----:B------:R-:W-:Y:S05]  /*3690*/  BSYNC B1 ;  /* 0x0000000000017941 */ /* 0x000fea0003800000 */
.L_x_82:
        /* <DEDUP_REMOVED lines=12> */
.L_x_85:
[----:B------:R-:W-:Y:S05]  /*3760*/  BSYNC B1 ;  /* 0x0000000000017941 */ /* 0x000fea0003800000 */
.L_x_84:
        /* <DEDUP_REMOVED lines=12> */
.L_x_87:
[----:B------:R-:W-:Y:S05]  /*3830*/  BSYNC B1 ;  /* 0x0000000000017941 */ /* 0x000fea0003800000 */
.L_x_86:
        /* <DEDUP_REMOVED lines=12> */
.L_x_89:
[----:B------:R-:W-:Y:S05]  /*3900*/  BSYNC B1 ;  /* 0x0000000000017941 */ /* 0x000fea0003800000 */
.L_x_88:
        /* <DEDUP_REMOVED lines=12> */
.L_x_91:
[----:B------:R-:W-:Y:S05]  /*39d0*/  BSYNC B1 ;  /* 0x0000000000017941 */ /* 0x000fea0003800000 */
.L_x_90:
        /* <DEDUP_REMOVED lines=12> */
.L_x_93:
[----:B------:R-:W-:Y:S05]  /*3aa0*/  BSYNC B1 ;  /* 0x0000000000017941 */ /* 0x000fea0003800000 */
.L_x_92:
        /* <DEDUP_REMOVED lines=12> */
.L_x_95:
[----:B------:R-:W-:Y:S05]  /*3b70*/  BSYNC B1 ;  /* 0x0000000000017941 */ /* 0x000fea0003800000 */
.L_x_94:
        /* <DEDUP_REMOVED lines=12> */
.L_x_97:
[----:B------:R-:W-:Y:S05]  /*3c40*/  BSYNC B1 ;  /* 0x0000000000017941 */ /* 0x000fea0003800000 */
.L_x_96:
        /* <DEDUP_REMOVED lines=12> */
.L_x_99:
[----:B------:R-:W-:Y:S05]  /*3d10*/  BSYNC B1 ;  /* 0x0000000000017941 */ /* 0x000fea0003800000 */
.L_x_98:
        /* <DEDUP_REMOVED lines=12> */
.L_x_101:
[----:B------:R-:W-:Y:S05]  /*3de0*/  BSYNC B1 ;  /* 0x0000000000017941 */ /* 0x000fea0003800000 */
.L_x_100:
        /* <DEDUP_REMOVED lines=12> */
.L_x_103:
[----:B------:R-:W-:Y:S05]  /*3eb0*/  BSYNC B1 ;  /* 0x0000000000017941 */ /* 0x000fea0003800000 */
.L_x_102:
        /* <DEDUP_REMOVED lines=12> */
.L_x_105:
[----:B------:R-:W-:Y:S05]  /*3f80*/  BSYNC B1 ;  /* 0x0000000000017941 */ /* 0x000fea0003800000 */
.L_x_104:
        /* <DEDUP_REMOVED lines=12> */
.L_x_107:
[----:B------:R-:W-:Y:S05]  /*4050*/  BSYNC B1 ;  /* 0x0000000000017941 */ /* 0x000fea0003800000 */
.L_x_106:
        /* <DEDUP_REMOVED lines=12> */
.L_x_109:
[----:B------:R-:W-:Y:S05]  /*4120*/  BSYNC B1 ;  /* 0x0000000000017941 */ /* 0x000fea0003800000 */
.L_x_108:
        /* <DEDUP_REMOVED lines=12> */
.L_x_111:
[----:B------:R-:W-:Y:S05]  /*41f0*/  BSYNC B1 ;  /* 0x0000000000017941 */ /* 0x000fea0003800000 */
.L_x_110:
        /* <DEDUP_REMOVED lines=12> */
.L_x_113:
[----:B------:R-:W-:Y:S05]  /*42c0*/  BSYNC B1 ;  /* 0x0000000000017941 */ /* 0x000fea0003800000 */
.L_x_112:
        /* <DEDUP_REMOVED lines=12> */
.L_x_115:
[----:B------:R-:W-:Y:S05]  /*4390*/  BSYNC B1 ;  /* 0x0000000000017941 */ /* 0x000fea0003800000 */
.L_x_114:
        /* <DEDUP_REMOVED lines=12> */
.L_x_117:
[----:B------:R-:W-:Y:S05]  /*4460*/  BSYNC B1 ;  /* 0x0000000000017941 */ /* 0x000fea0003800000 */
.L_x_116:
        /* <DEDUP_REMOVED lines=12> */
.L_x_119:
[----:B------:R-:W-:Y:S05]  /*4530*/  BSYNC B1 ;  /* 0x0000000000017941 */ /* 0x000fea0003800000 */
.L_x_118:
        /* <DEDUP_REMOVED lines=12> */
.L_x_121:
[----:B------:R-:W-:Y:S05]  /*4600*/  BSYNC B1 ;  /* 0x0000000000017941 */ /* 0x000fea0003800000 */
.L_x_120:
        /* <DEDUP_REMOVED lines=12> */
.L_x_123:
[----:B------:R-:W-:Y:S05]  /*46d0*/  BSYNC B1 ;  /* 0x0000000000017941 */ /* 0x000fea0003800000 */
.L_x_122:
        /* <DEDUP_REMOVED lines=12> */
.L_x_125:
[----:B------:R-:W-:Y:S05]  /*47a0*/  BSYNC B1 ;  /* 0x0000000000017941 */ /* 0x000fea0003800000 */
.L_x_124:
        /* <DEDUP_REMOVED lines=12> */
.L_x_127:
[----:B------:R-:W-:Y:S05]  /*4870*/  BSYNC B1 ;  /* 0x0000000000017941 */ /* 0x000fea0003800000 */
.L_x_126:
        /* <DEDUP_REMOVED lines=12> */
.L_x_129:
[----:B------:R-:W-:Y:S05]  /*4940*/  BSYNC B1 ;  /* 0x0000000000017941 */ /* 0x000fea0003800000 */
.L_x_128:
        /* <DEDUP_REMOVED lines=12> */
.L_x_131:
[----:B------:R-:W-:Y:S05]  /*4a10*/  BSYNC B1 ;  /* 0x0000000000017941 */ /* 0x000fea0003800000 */
.L_x_130:
        /* <DEDUP_REMOVED lines=12> */
.L_x_133:
[----:B------:R-:W-:Y:S05]  /*4ae0*/  BSYNC B1 ;  /* 0x0000000000017941 */ /* 0x000fea0003800000 */
.L_x_132:
        /* <DEDUP_REMOVED lines=12> */
.L_x_135:
[----:B------:R-:W-:Y:S05]  /*4bb0*/  BSYNC B1 ;  /* 0x0000000000017941 */ /* 0x000fea0003800000 */
.L_x_134:
        /* <DEDUP_REMOVED lines=12> */
.L_x_137:
[----:B------:R-:W-:Y:S05]  /*4c80*/  BSYNC B1 ;  /* 0x0000000000017941 */ /* 0x000fea0003800000 */
.L_x_136:
        /* <DEDUP_REMOVED lines=12> */
.L_x_139:
[----:B------:R-:W-:Y:S05]  /*4d50*/  BSYNC B1 ;  /* 0x0000000000017941 */ /* 0x000fea0003800000 */
.L_x_138:
        /* <DEDUP_REMOVED lines=12> */
.L_x_141:
[----:B------:R-:W-:Y:S05]  /*4e20*/  BSYNC B1 ;  /* 0x0000000000017941 */ /* 0x000fea0003800000 */
.L_x_140:
        /* <DEDUP_REMOVED lines=12> */
.L_x_143:
[----:B------:R-:W-:Y:S05]  /*4ef0*/  BSYNC B1 ;  /* 0x0000000000017941 */ /* 0x000fea0003800000 */
.L_x_142:
        /* <DEDUP_REMOVED lines=12> */
.L_x_145:
[----:B------:R-:W-:Y:S05]  /*4fc0*/  BSYNC B1 ;  /* 0x0000000000017941 */ /* 0x000fea0003800000 */
.L_x_144:
        /* <DEDUP_REMOVED lines=12> */
.L_x_147:
[----:B------:R-:W-:Y:S05]  /*5090*/  BSYNC B1 ;  /* 0x0000000000017941 */ /* 0x000fea0003800000 */
.L_x_146:
        /* <DEDUP_REMOVED lines=12> */
.L_x_149:
[----:B------:R-:W-:Y:S05]  /*5160*/  BSYNC B1 ;  /* 0x0000000000017941 */ /* 0x000fea0003800000 */
.L_x_148:
        /* <DEDUP_REMOVED lines=12> */
.L_x_151:
[----:B------:R-:W-:Y:S05]  /*5230*/  BSYNC B1 ;  /* 0x0000000000017941 */ /* 0x000fea0003800000 */
.L_x_150:
        /* <DEDUP_REMOVED lines=12> */
.L_x_153:
[----:B------:R-:W-:Y:S05]  /*5300*/  BSYNC B1 ;  /* 0x0000000000017941 */ /* 0x000fea0003800000 */
.L_x_152:
        /* <DEDUP_REMOVED lines=12> */
.L_x_155:
[----:B------:R-:W-:Y:S05]  /*53d0*/  BSYNC B1 ;  /* 0x0000000000017941 */ /* 0x000fea0003800000 */
.L_x_154:
        /* <DEDUP_REMOVED lines=12> */
.L_x_157:
[----:B------:R-:W-:Y:S05]  /*54a0*/  BSYNC B1 ;  /* 0x0000000000017941 */ /* 0x000fea0003800000 */
.L_x_156:
[----:B-1---5:R-:W-:Y:S01]  /*54b0*/  IMAD.U32 R90, R168, 0x10000, RZ ;  /* 0x00010000a85a7824 */ /* 0x022fe200078e00ff */
[----:B------:R-:W-:Y:S01]  /*54c0*/  ISETP.GT.AND P1, PT, R0, 0x79, P0 ;  /* 0x000000790000780c */ /* 0x000fe20000724270 */
[----:B------:R-:W-:Y:S01]  /*54d0*/  BSSY B1, `(.L_x_158) ;  /* 0x000000c000017945 */ /* 0x000fe20003800000 */
[----:B------:R-:W-:Y:S01]  /*54e0*/  IADD3 R165, P0, R165, 0x80, RZ ;  /* 0x00000080a5a57810 */ /* 0x000fe20007f1e0ff */
[----:B------:R-:W-:Y:S01]  /*54f0*/  FMUL R91, R90, R155 ;  /* 0x0000009b5a5b7220 */ /* 0x000fe20000400000 */
[----:B------:R-:W-:-:S03]  /*5500*/  @P3 IMAD.MOV.U32 R90, RZ, RZ, R170 ;  /* 0x000000ffff5a3224 */ /* 0x000fc600078e00aa */
[----:B------:R-:W-:Y:S01]  /*5510*/  FFMA R91, R150, R154, R91 ;  /* 0x0000009a965b7223 */ /* 0x000fe2000000005b */
[----:B------:R-:W-:-:S04]  /*5520*/  IMAD.X R153, RZ, RZ, R153, P0 ;  /* 0x000000ffff997224 */ /* 0x000fc800000e0699 */
[----:B------:R-:W-:-:S04]  /*5530*/  F2FP.BF16.F32.PACK_AB R91, RZ, R91 ;  /* 0x0000005bff5b723e */ /* 0x000fc800000010ff */
[----:B------:R-:W-:Y:S01]  /*5540*/  PRMT R92, R91, 0x7610, R92 ;  /* 0x000076105b5c7816 */ /* 0x000fe2000000005c */
[----:B------:R-:W-:-:S05]  /*5550*/  @P3 IMAD.MOV.U32 R91, RZ, RZ, R171 ;  /* 0x000000ffff5b3224 */ /* 0x000fca00078e00ab */
[----:B------:R1:W-:Y:S01]  /*5560*/  @P3 STG.E.U16 desc[UR36][R90.64+0xf0], R92 ;  /* 0x0000f05c5a003986 */ /* 0x0003e2000c101524 */
[----:B------:R-:W-:Y:S05]  /*5570*/  @!P1 BRA `(.L_x_159) ;  /* 0x0000000000049947 */ /* 0x000fea0003800000 */
[----:B------:R0:W5:Y:S02]  /*5580*/  LDG.E.LTC128B.U16 R168, desc[UR36][R88.64+0xf2] ;  /* 0x0000f22458a87981 */ /* 0x000164000c1e1520 */
.L_x_159:
[----:B------:R-:W-:Y:S05]  /*5590*/  BSYNC B1 ;  /* 0x0000000000017941 */ /* 0x000fea0003800000 */
.L_x_158:
[----:B0-2--5:R-:W-:Y:S01]  /*55a0*/  IMAD.U32 R88, R168, 0x10000, RZ ;  /* 0x00010000a8587824 */ /* 0x025fe200078e00ff */
[----:B------:R-:W-:Y:S01]  /*55b0*/  ISETP.GT.AND P0, PT, R157, 0x80, PT ;  /* 0x000000809d00780c */ /* 0x000fe20003f04270 */
[-C--:B-1----:R-:W-:Y:S02]  /*55c0*/  IMAD R92, R153, R12.reuse, RZ ;  /* 0x0000000c995c7224 */ /* 0x082fe400078e02ff */
[----:B------:R-:W-:Y:S01]  /*55d0*/  FMUL R90, R88, R155 ;  /* 0x0000009b585a7220 */ /* 0x000fe20000400000 */
[----:B------:R-:W-:Y:S01]  /*55e0*/  IMAD.WIDE.U32 R88, R165, R12, R20 ;  /* 0x0000000ca5587225 */ /* 0x000fe200078e0014 */
[----:B------:R-:W-:-:S03]  /*55f0*/  ISETP.GT.AND P2, PT, R0, RZ, P0 ;  /* 0x000000ff0000720c */ /* 0x000fc60000744270 */
[----:B------:R-:W-:Y:S01]  /*5600*/  FFMA R151, R151, R154, R90 ;  /* 0x0000009a97977223 */ /* 0x000fe2000000005a */
[----:B------:R-:W-:Y:S01]  /*5610*/  IMAD R99, R165, R13, R92 ;  /* 0x0000000da5637224 */ /* 0x000fe200078e025c */
[----:B------:R-:W-:-:S03]  /*5620*/  LEA R90, P3, R88, R8, 0x1 ;  /* 0x00000008585a7211 */ /* 0x000fc600078608ff */
[----:B------:R-:W-:Y:S01]  /*5630*/  IMAD.IADD R13, R89, 0x1, R99 ;  /* 0x00000001590d7824 */ /* 0x000fe200078e0263 */
[----:B------:R-:W-:-:S04]  /*5640*/  F2FP.BF16.F32.PACK_AB R151, RZ, R151 ;  /* 0x00000097ff97723e */ /* 0x000fc800000010ff */
[----:B------:R-:W-:Y:S01]  /*5650*/  LEA.HI.X R91, R88, R9, R13, 0x1, P3 ;  /* 0x00000009585b7211 */ /* 0x000fe200018f0c0d */
[----:B------:R0:W-:Y:S04]  /*5660*/  @P1 STG.E.U16 desc[UR36][R170.64+0xf2], R151 ;  /* 0x0000f297aa001986 */ /* 0x0001e8000c101524 */
[----:B------:R-:W2:Y:S01]  /*5670*/  @P2 LDG.E.LTC128B.U16 R168, desc[UR36][R90.64] ;  /* 0x000000245aa82981 */ /* 0x000ea2000c1e1520 */
[----:B------:R-:W-:Y:S01]  /*5680*/  IMAD.WIDE.U32 R88, R165, R12, R6 ;  /* 0x0000000ca5587225 */ /* 0x000fe200078e0006 */
[----:B------:R-:W-:Y:S01]  /*5690*/  SHF.L.U64.HI R97, R4, 0x8, R5 ;  /* 0x0000000804617819 */ /* 0x000fe20000010205 */
[----:B------:R-:W-:Y:S01]  /*56a0*/  BSSY B1, `(.L_x_160) ;  /* 0x0000011000017945 */ /* 0x000fe20003800000 */
[----:B------:R-:W-:Y:S01]  /*56b0*/  ISETP.GT.AND P3, PT, R0, 0x1, P0 ;  /* 0x000000010000780c */ /* 0x000fe20000764270 */
[----:B------:R-:W-:-:S02]  /*56c0*/  IMAD.IADD R89, R99, 0x1, R89 ;  /* 0x0000000163597824 */ /* 0x000fc400078e0259 */
[----:B------:R-:W-:Y:S02]  /*56d0*/  IMAD.SHL.U32 R95, R4, 0x100, RZ ;  /* 0x00000100045f7824 */ /* 0x000fe400078e00ff */
[----:B--2---:R-:W-:-:S04]  /*56e0*/  IMAD.U32 R92, R168, 0x10000, RZ ;  /* 0x00010000a85c7824 */ /* 0x004fc800078e00ff */
[----:B------:R-:W-:Y:S01]  /*56f0*/  FMUL R13, R92, R155 ;  /* 0x0000009b5c0d7220 */ /* 0x000fe20000400000 */
[----:B------:R-:W-:Y:S01]  /*5700*/  IMAD.WIDE.U32 R92, R23, R10, R88 ;  /* 0x0000000a175c7225 */ /* 0x000fe200078e0058 */
[----:B------:R-:W-:-:S03]  /*5710*/  IADD3 R88, P1, R95, R158, RZ ;  /* 0x0000009e5f587210 */ /* 0x000fc60007f3e0ff */
[----:B------:R-:W-:Y:S01]  /*5720*/  FFMA R13, R24, R154, R13 ;  /* 0x0000009a180d7223 */ /* 0x000fe2000000000d */
[----:B------:R-:W-:Y:S01]  /*5730*/  IADD3 R5, R11, R93, RZ ;  /* 0x0000005d0b057210 */ /* 0x000fe20007ffe0ff */
[----:B------:R-:W-:Y:S01]  /*5740*/  IMAD.X R89, R97, 0x1, R159, P1 ;  /* 0x0000000161597824 */ /* 0x000fe200008e069f */
[C---:B------:R-:W-:Y:S02]  /*5750*/  LEA R4, P4, R92.reuse, R8, 0x1 ;  /* 0x000000085c047211 */ /* 0x040fe400078808ff */
[----:B------:R-:W-:Y:S02]  /*5760*/  F2FP.BF16.F32.PACK_AB R13, RZ, R13 ;  /* 0x0000000dff0d723e */ /* 0x000fe400000010ff */
[----:B------:R-:W-:-:S03]  /*5770*/  LEA.HI.X R5, R92, R9, R5, 0x1, P4 ;  /* 0x000000095c057211 */ /* 0x000fc600020f0c05 */
[----:B------:R0:W-:Y:S01]  /*5780*/  @P2 STG.E.U16 desc[UR36][R88.64], R13 ;  /* 0x0000000d58002986 */ /* 0x0001e2000c101524 */
[----:B------:R-:W-:Y:S05]  /*5790*/  @!P3 BRA `(.L_x_161) ;  /* 0x000000000004b947 */ /* 0x000fea0003800000 */
[----:B------:R1:W5:Y:S02]  /*57a0*/  LDG.E.LTC128B.U16 R168, desc[UR36][R4.64+0x2] ;  /* 0x0000022404a87981 */ /* 0x000364000c1e1520 */
.L_x_161:
[----:B------:R-:W-:Y:S05]  /*57b0*/  BSYNC B1 ;  /* 0x0000000000017941 */ /* 0x000fea0003800000 */
.L_x_160:
[----:B------:R-:W-:Y:S01]  /*57c0*/  IMAD.WIDE.U32 R162, R165, R12, R162 ;  /* 0x0000000ca5a27225 */ /* 0x000fe200078e00a2 */
[----:B------:R-:W-:Y:S01]  /*57d0*/  ISETP.GT.AND P1, PT, R157, 0x88, PT ;  /* 0x000000889d00780c */ /* 0x000fe20003f24270 */
[----:B------:R-:W-:Y:S02]  /*57e0*/  BSSY B1, `(.L_x_162) ;  /* 0x0000012000017945 */ /* 0x000fe40003800000 */
[----:B-----5:R-:W-:Y:S01]  /*57f0*/  IMAD.U32 R20, R168, 0x10000, RZ ;  /* 0x00010000a8147824 */ /* 0x020fe200078e00ff */
[----:B------:R-:W-:Y:S01]  /*5800*/  IADD3 R14, P2, R14, R162, RZ ;  /* 0x000000a20e0e7210 */ /* 0x000fe20007f5e0ff */
[----:B------:R-:W-:Y:S02]  /*5810*/  IMAD.IADD R99, R99, 0x1, R163 ;  /* 0x0000000163637824 */ /* 0x000fe400078e02a3 */
[----:B------:R-:W-:Y:S01]  /*5820*/  FMUL R20, R20, R155 ;  /* 0x0000009b14147220 */ /* 0x000fe20000400000 */
[----:B------:R-:W-:Y:S01]  /*5830*/  LEA R12, P4, R14, R8, 0x1 ;  /* 0x000000080e0c7211 */ /* 0x000fe200078808ff */
[----:B------:R-:W-:Y:S01]  /*5840*/  IMAD.X R21, R99, 0x1, R21, P2 ;  /* 0x0000000163157824 */ /* 0x000fe200010e0615 */
[----:B------:R-:W-:Y:S01]  /*5850*/  ISETP.GT.AND P2, PT, R0, RZ, P1 ;  /* 0x000000ff0000720c */ /* 0x000fe20000f44270 */
[----:B------:R-:W-:Y:S01]  /*5860*/  FFMA R20, R25, R154, R20 ;  /* 0x0000009a19147223 */ /* 0x000fe20000000014 */
[----:B------:R-:W-:-:S02]  /*5870*/  @P3 IMAD.MOV.U32 R15, RZ, RZ, R89 ;  /* 0x000000ffff0f3224 */ /* 0x000fc400078e0059 */
[----:B0-----:R-:W-:Y:S01]  /*5880*/  LEA.HI.X R13, R14, R9, R21, 0x1, P4 ;  /* 0x000000090e0d7211 */ /* 0x001fe200020f0c15 */
[----:B------:R-:W-:Y:S01]  /*5890*/  @P3 IMAD.MOV.U32 R14, RZ, RZ, R88 ;  /* 0x000000ffff0e3224 */ /* 0x000fe200078e0058 */
[----:B------:R-:W-:Y:S02]  /*58a0*/  F2FP.BF16.F32.PACK_AB R20, RZ, R20 ;  /* 0x00000014ff14723e */ /* 0x000fe400000010ff */
[----:B------:R-:W-:-:S03]  /*58b0*/  IADD3 R6, P4, R6, R162, RZ ;  /* 0x000000a206067210 */ /* 0x000fc60007f9e0ff */
[----:B------:R0:W-:Y:S02]  /*58c0*/  @P3 STG.E.U16 desc[UR36][R14.64+0x2], R20 ;  /* 0x000002140e003986 */ /* 0x0001e4000c101524 */
[----:B------:R-:W-:Y:S01]  /*58d0*/  IMAD.X R7, R7, 0x1, R99, P4 ;  /* 0x0000000107077824 */ /* 0x000fe200020e0663 */
[----:B------:R-:W-:Y:S07]  /*58e0*/  @!P2 BRA `(.L_x_163) ;  /* 0x000000000004a947 */ /* 0x000fee0003800000 */
[----:B------:R2:W5:Y:S02]  /*58f0*/  LDG.E.LTC128B.U16 R168, desc[UR36][R12.64] ;  /* 0x000000240ca87981 */ /* 0x000564000c1e1520 */
.L_x_163:
[----:B------:R-:W-:Y:S05]  /*5900*/  BSYNC B1 ;  /* 0x0000000000017941 */ /* 0x000fea0003800000 */
.L_x_162:
[----:B0----5:R-:W-:Y:S01]  /*5910*/  IMAD.U32 R14, R168, 0x10000, RZ ;  /* 0x00010000a80e7824 */ /* 0x021fe200078e00ff */
[----:B------:R-:W-:Y:S01]  /*5920*/  BSSY B1, `(.L_x_164) ;  /* 0x000000e000017945 */ /* 0x000fe20003800000 */
[----:B--2---:R-:W-:Y:S01]  /*5930*/  IMAD.WIDE.U32 R12, R23, R10, R6 ;  /* 0x0000000a170c7225 */ /* 0x004fe200078e0006 */
[----:B------:R-:W-:-:S03]  /*5940*/  IADD3 R6, P3, R88, R169, RZ ;  /* 0x000000a958067210 */ /* 0x000fc60007f7e0ff */
[----:B------:R-:W-:Y:S01]  /*5950*/  FMUL R7, R14, R155 ;  /* 0x0000009b0e077220 */ /* 0x000fe20000400000 */
[----:B------:R-:W-:Y:S01]  /*5960*/  IMAD.IADD R11, R11, 0x1, R13 ;  /* 0x000000010b0b7824 */ /* 0x000fe200078e020d */
[----:B------:R-:W-:Y:S02]  /*5970*/  LEA R8, P4, R12, R8, 0x1 ;  /* 0x000000080c087211 */ /* 0x000fe400078808ff */
[----:B------:R-:W-:Y:S02]  /*5980*/  FFMA R7, R26, R154, R7 ;  /* 0x0000009a1a077223 */ /* 0x000fe40000000007 */
[----:B------:R-:W-:-:S03]  /*5990*/  LEA.HI.X R9, R12, R9, R11, 0x1, P4 ;  /* 0x000000090c097211 */ /* 0x000fc600020f0c0b */
[----:B------:R-:W-:Y:S01]  /*59a0*/  F2FP.BF16.F32.PACK_AB R10, RZ, R7 ;  /* 0x00000007ff0a723e */ /* 0x000fe200000010ff */
[----:B------:R-:W-:Y:S01]  /*59b0*/  IMAD.X R7, R89, 0x1, R167, P3 ;  /* 0x0000000159077824 */ /* 0x000fe200018e06a7 */
[----:B------:R-:W-:-:S04]  /*59c0*/  ISETP.GT.AND P4, PT, R0, 0x1, P1 ;  /* 0x000000010000780c */ /* 0x000fc80000f84270 */
[----:B------:R0:W-:Y:S09]  /*59d0*/  @P2 STG.E.U16 desc[UR36][R6.64], R10 ;  /* 0x0000000a06002986 */ /* 0x0001f2000c101524 */
[----:B------:R-:W-:Y:S05]  /*59e0*/  @!P4 BRA `(.L_x_165) ;  /* 0x000000000004c947 */ /* 0x000fea0003800000 */
[----:B------:R2:W5:Y:S02]  /*59f0*/  LDG.E.LTC128B.U16 R168, desc[UR36][R8.64+0x2] ;  /* 0x0000022408a87981 */ /* 0x000564000c1e1520 */
.L_x_165:
[----:B------:R-:W-:Y:S05]  /*5a00*/  BSYNC B1 ;  /* 0x0000000000017941 */ /* 0x000fea0003800000 */
.L_x_164:
[----:B0----5:R-:W-:Y:S01]  /*5a10*/  SHF.L.U32 R10, R168, 0x10, RZ ;  /* 0x00000010a80a7819 */ /* 0x021fe200000006ff */
[----:B------:R-:W-:Y:S01]  /*5a20*/  BSSY B1, `(.L_x_166) ;  /* 0x0000008000017945 */ /* 0x000fe20003800000 */
[----:B------:R-:W-:-:S03]  /*5a30*/  ISETP.GT.AND P2, PT, R0, 0x8, P0 ;  /* 0x000000080000780c */ /* 0x000fc60000744270 */
[----:B------:R-:W-:-:S04]  /*5a40*/  FMUL R10, R10, R155 ;  /* 0x0000009b0a0a7220 */ /* 0x000fc80000400000 */
[----:B------:R-:W-:-:S05]  /*5a50*/  FFMA R10, R27, R154, R10 ;  /* 0x0000009a1b0a7223 */ /* 0x000fca000000000a */
[----:B------:R-:W-:-:S05]  /*5a60*/  F2FP.BF16.F32.PACK_AB R10, RZ, R10 ;  /* 0x0000000aff0a723e */ /* 0x000fca00000010ff */
[----:B------:R0:W-:Y:S01]  /*5a70*/  @P4 STG.E.U16 desc[UR36][R6.64+0x2], R10 ;  /* 0x0000020a06004986 */ /* 0x0001e2000c101524 */
[----:B------:R-:W-:Y:S05]  /*5a80*/  @!P2 BRA `(.L_x_167) ;  /* 0x000000000004a947 */ /* 0x000fea0003800000 */
[----:B------:R0:W5:Y:S02]  /*5a90*/  LDG.E.LTC128B.U16 R168, desc[UR36][R4.64+0x10] ;  /* 0x0000102404a87981 */ /* 0x000164000c1e1520 */
.L_x_167:
[----:B------:R-:W-:Y:S05]  /*5aa0*/  BSYNC B1 ;  /* 0x0000000000017941 */ /* 0x000fea0003800000 */
.L_x_166:
[----:B0----5:R-:W-:Y:S01]  /*5ab0*/  IMAD.U32 R6, R168, 0x10000, RZ ;  /* 0x00010000a8067824 */ /* 0x021fe200078e00ff */
[----:B------:R-:W-:Y:S01]  /*5ac0*/  ISETP.GT.AND P4, PT, R0, 0x9, P0 ;  /* 0x000000090000780c */ /* 0x000fe20000784270 */
[----:B------:R-:W-:Y:S02]  /*5ad0*/  BSSY B1, `(.L_x_168) ;  /* 0x000000a000017945 */ /* 0x000fe40003800000 */
[----:B------:R-:W-:Y:S01]  /*5ae0*/  FMUL R7, R6, R155 ;  /* 0x0000009b06077220 */ /* 0x000fe20000400000 */
[----:B------:R-:W-:-:S03]  /*5af0*/  IMAD.MOV.U32 R6, RZ, RZ, R88 ;  /* 0x000000ffff067224 */ /* 0x000fc600078e0058 */
[----:B------:R-:W-:-:S05]  /*5b00*/  FFMA R7, R28, R154, R7 ;  /* 0x0000009a1c077223 */ /* 0x000fca0000000007 */
[----:B------:R-:W-:-:S04]  /*5b10*/  F2FP.BF16.F32.PACK_AB R7, RZ, R7 ;  /* 0x00000007ff07723e */ /* 0x000fc800000010ff */
[----:B------:R-:W-:Y:S01]  /*5b20*/  PRMT R10, R7, 0x7610, R10 ;  /* 0x00007610070a7816 */ /* 0x000fe2000000000a */
[----:B------:R-:W-:-:S05]  /*5b30*/  IMAD.MOV.U32 R7, RZ, RZ, R89 ;  /* 0x000000ffff077224 */ /* 0x000fca00078e0059 */
[----:B------:R0:W-:Y:S01]  /*5b40*/  @P2 STG.E.U16 desc[UR36][R6.64+0x10], R10 ;  /* 0x0000100a06002986 */ /* 0x0001e2000c101524 */
[----:B------:R-:W-:Y:S05]  /*5b50*/  @!P4 BRA `(.L_x_169) ;  /* 0x000000000004c947 */ /* 0x000fea0003800000 */
[----:B------:R0:W5:Y:S02]  /*5b60*/  LDG.E.LTC128B.U16 R168, desc[UR36][R4.64+0x12] ;  /* 0x0000122404a87981 */ /* 0x000164000c1e1520 */
.L_x_169:
[----:B------:R-:W-:Y:S05]  /*5b70*/  BSYNC B1 ;  /* 0x0000000000017941 */ /* 0x000fea0003800000 */
.L_x_168:
[----:B0----5:R-:W-:Y:S01]  /*5b80*/  IMAD.U32 R10, R168, 0x10000, RZ ;  /* 0x00010000a80a7824 */ /* 0x021fe200078e00ff */
[----:B------:R-:W-:Y:S01]  /*5b90*/  ISETP.GT.AND P3, PT, R0, 0x8, P1 ;  /* 0x000000080000780c */ /* 0x000fe20000f64270 */
[----:B------:R-:W-:Y:S02]  /*5ba0*/  BSSY B1, `(.L_x_170) ;  /* 0x0000007000017945 */ /* 0x000fe40003800000 */
[----:B------:R-:W-:-:S04]  /*5bb0*/  FMUL R10, R10, R155 ;  /* 0x0000009b0a0a7220 */ /* 0x000fc80000400000 */
[----:B------:R-:W-:-:S05]  /*5bc0*/  FFMA R10, R29, R154, R10 ;  /* 0x0000009a1d0a7223 */ /* 0x000fca000000000a */
[----:B------:R-:W-:-:S05]  /*5bd0*/  F2FP.BF16.F32.PACK_AB R10, RZ, R10 ;  /* 0x0000000aff0a723e */ /* 0x000fca00000010ff */
[----:B------:R0:W-:Y:S01]  /*5be0*/  @P4 STG.E.U16 desc[UR36][R6.64+0x12], R10 ;  /* 0x0000120a06004986 */ /* 0x0001e2000c101524 */
[----:B------:R-:W-:Y:S05]  /*5bf0*/  @!P3 BRA `(.L_x_171) ;  /* 0x000000000004b947 */ /* 0x000fea0003800000 */
[----:B------:R0:W5:Y:S02]  /*5c00*/  LDG.E.LTC128B.U16 R168, desc[UR36][R8.64+0x10] ;  /* 0x0000102408a87981 */ /* 0x000164000c1e1520 */
.L_x_171:
[----:B------:R-:W-:Y:S05]  /*5c10*/  BSYNC B1 ;  /* 0x0000000000017941 */ /* 0x000fea0003800000 */
.L_x_170:
[----:B0----5:R-:W-:Y:S01]  /*5c20*/  IMAD.U32 R10, R168, 0x10000, RZ ;  /* 0x00010000a80a7824 */ /* 0x021fe200078e00ff */
[----:B------:R-:W-:Y:S01]  /*5c30*/  ISETP.GT.AND P2, PT, R0, 0x9, P1 ;  /* 0x000000090000780c */ /* 0x000fe20000f44270 */
[----:B------:R-:W-:Y:S02]  /*5c40*/  BSSY B1, `(.L_x_172) ;  /* 0x0000009000017945 */ /* 0x000fe40003800000 */
[----:B------:R-:W-:Y:S01]  /*5c50*/  FMUL R11, R10, R155 ;  /* 0x0000009b0a0b7220 */ /* 0x000fe20000400000 */
[----:B------:R-:W-:-:S03]  /*5c60*/  IADD3 R10, P4, R169, R88, RZ ;  /* 0x00000058a90a7210 */ /* 0x000fc60007f9e0ff */
[----:B------:R-:W-:-:S05]  /*5c70*/  FFMA R11, R30, R154, R11 ;  /* 0x0000009a1e0b7223 */ /* 0x000fca000000000b */
[----:B------:R-:W-:Y:S01]  /*5c80*/  F2FP.BF16.F32.PACK_AB R12, RZ, R11 ;  /* 0x0000000bff0c723e */ /* 0x000fe200000010ff */
[----:B------:R-:W-:-:S05]  /*5c90*/  IMAD.X R11, R167, 0x1, R89, P4 ;  /* 0x00000001a70b7824 */ /* 0x000fca00020e0659 */
[----:B------:R0:W-:Y:S01]  /*5ca0*/  @P3 STG.E.U16 desc[UR36][R10.64+0x10], R12 ;  /* 0x0000100c0a003986 */ /* 0x0001e2000c101524 */
[----:B------:R-:W-:Y:S05]  /*5cb0*/  @!P2 BRA `(.L_x_173) ;  /* 0x000000000004a947 */ /* 0x000fea0003800000 */
[----:B------:R0:W5:Y:S02]  /*5cc0*/  LDG.E.LTC128B.U16 R168, desc[UR36][R8.64+0x12] ;  /* 0x0000122408a87981 */ /* 0x000164000c1e1520 */
.L_x_173:
[----:B------:R-:W-:Y:S05]  /*5cd0*/  BSYNC B1 ;  /* 0x0000000000017941 */ /* 0x000fea0003800000 */
.L_x_172:
[----:B0----5:R-:W-:Y:S01]  /*5ce0*/  IMAD.U32 R10, R168, 0x10000, RZ ;  /* 0x00010000a80a7824 */ /* 0x021fe200078e00ff */
[----:B------:R-:W-:Y:S03]  /*5cf0*/  BSSY B1, `(.L_x_174) ;  /* 0x000000a000017945 */ /* 0x000fe60003800000 */
[----:B------:R-:W-:Y:S01]  /*5d00*/  FMUL R12, R10, R155 ;  /* 0x0000009b0a0c7220 */ /* 0x000fe20000400000 */
[----:B------:R-:W-:-:S03]  /*5d10*/  IADD3 R10, P3, P4, R169, R158, R95 ;  /* 0x0000009ea90a7210 */ /* 0x000fc60007c7e05f */
[----:B------:R-:W-:Y:S01]  /*5d20*/  FFMA R12, R31, R154, R12 ;  /* 0x0000009a1f0c7223 */ /* 0x000fe2000000000c */
[----:B------:R-:W-:Y:S02]  /*5d30*/  IADD3.X R11, R167, R159, R97, P3, P4 ;  /* 0x0000009fa70b7210 */ /* 0x000fe40001fe8461 */
[----:B------:R-:W-:Y:S02]  /*5d40*/  ISETP.GT.AND P3, PT, R0, 0x10, P0 ;  /* 0x000000100000780c */ /* 0x000fe40000764270 */
[----:B------:R-:W-:-:S05]  /*5d50*/  F2FP.BF16.F32.PACK_AB R12, RZ, R12 ;  /* 0x0000000cff0c723e */ /* 0x000fca00000010ff */
[----:B------:R0:W-:Y:S06]  /*5d60*/  @P2 STG.E.U16 desc[UR36][R10.64+0x12], R12 ;  /* 0x0000120c0a002986 */ /* 0x0001ec000c101524 */
[----:B------:R-:W-:Y:S05]  /*5d70*/  @!P3 BRA `(.L_x_175) ;  /* 0x000000000004b947 */ /* 0x000fea0003800000 */
[----:B------:R0:W5:Y:S02]  /*5d80*/  LDG.E.LTC128B.U16 R168, desc[UR36][R4.64+0x20] ;  /* 0x0000202404a87981 */ /* 0x000164000c1e1520 */
.L_x_175:
[----:B------:R-:W-:Y:S05]  /*5d90*/  BSYNC B1 ;  /* 0x0000000000017941 */ /* 0x000fea0003800000 */
.L_x_174:
        /* <DEDUP_REMOVED lines=9> */
.L_x_177:
[----:B------:R-:W-:Y:S05]  /*5e30*/  BSYNC B1 ;  /* 0x0000000000017941 */ /* 0x000fea0003800000 */
.L_x_176:
[----:B-----5:R-:W-:Y:S01]  /*5e40*/  IMAD.U32 R12, R168, 0x10000, RZ ;  /* 0x00010000a80c7824 */ /* 0x020fe200078e00ff */
        /* <DEDUP_REMOVED lines=8> */
.L_x_179:
[----:B------:R-:W-:Y:S05]  /*5ed0*/  BSYNC B1 ;  /* 0x0000000000017941 */ /* 0x000fea0003800000 */
.L_x_178:
        /* <DEDUP_REMOVED lines=9> */
.L_x_181:
[----:B------:R-:W-:Y:S05]  /*5f70*/  BSYNC B1 ;  /* 0x0000000000017941 */ /* 0x000fea0003800000 */
.L_x_180:
[----:B-----5:R-:W-:Y:S01]  /*5f80*/  SHF.L.U32 R12, R168, 0x10, RZ ;  /* 0x00000010a80c7819 */ /* 0x020fe200000006ff */
        /* <DEDUP_REMOVED lines=8> */
.L_x_183:
[----:B------:R-:W-:Y:S05]  /*6010*/  BSYNC B1 ;  /* 0x0000000000017941 */ /* 0x000fea0003800000 */
.L_x_182:
        /* <DEDUP_REMOVED lines=9> */
.L_x_185:
[----:B------:R-:W-:Y:S05]  /*60b0*/  BSYNC B1 ;  /* 0x0000000000017941 */ /* 0x000fea0003800000 */
.L_x_184:
        /* <DEDUP_REMOVED lines=9> */
.L_x_187:
[----:B------:R-:W-:Y:S05]  /*6150*/  BSYNC B1 ;  /* 0x0000000000017941 */ /* 0x000fea0003800000 */
.L_x_186:
        /* <DEDUP_REMOVED lines=9> */
.L_x_189:
[----:B------:R-:W-:Y:S05]  /*61f0*/  BSYNC B1 ;  /* 0x0000000000017941 */ /* 0x000fea0003800000 */
.L_x_188:
        /* <DEDUP_REMOVED lines=9> */
.L_x_191:
[----:B------:R-:W-:Y:S05]  /*6290*/  BSYNC B1 ;  /* 0x0000000000017941 */ /* 0x000fea0003800000 */
.L_x_190:
        /* <DEDUP_REMOVED lines=9> */
.L_x_193:
[----:B------:R-:W-:Y:S05]  /*6330*/  BSYNC B1 ;  /* 0x0000000000017941 */ /* 0x000fea0003800000 */
.L_x_192:
        /* <DEDUP_REMOVED lines=9> */
.L_x_195:
[----:B------:R-:W-:Y:S05]  /*63d0*/  BSYNC B1 ;  /* 0x0000000000017941 */ /* 0x000fea0003800000 */
.L_x_194:
        /* <DEDUP_REMOVED lines=9> */
.L_x_197:
[----:B------:R-:W-:Y:S05]  /*6470*/  BSYNC B1 ;  /* 0x0000000000017941 */ /* 0x000fea0003800000 */
.L_x_196:
        /* <DEDUP_REMOVED lines=9> */
.L_x_199:
[----:B------:R-:W-:Y:S05]  /*6510*/  BSYNC B1 ;  /* 0x0000000000017941 */ /* 0x000fea0003800000 */
.L_x_198:
        /* <DEDUP_REMOVED lines=9> */
.L_x_201:
[----:B------:R-:W-:Y:S05]  /*65b0*/  BSYNC B1 ;  /* 0x0000000000017941 */ /* 0x000fea0003800000 */
.L_x_200:
        /* <DEDUP_REMOVED lines=9> */
.L_x_203:
[----:B------:R-:W-:Y:S05]  /*6650*/  BSYNC B1 ;  /* 0x0000000000017941 */ /* 0x000fea0003800000 */
.L_x_202:
        /* <DEDUP_REMOVED lines=9> */
.L_x_205:
[----:B------:R-:W-:Y:S05]  /*66f0*/  BSYNC B1 ;  /* 0x0000000000017941 */ /* 0x000fea0003800000 */
.L_x_204:
        /* <DEDUP_REMOVED lines=9> */
.L_x_207:
[----:B------:R-:W-:Y:S05]  /*6790*/  BSYNC B1 ;  /* 0x0000000000017941 */ /* 0x000fea0003800000 */
.L_x_206:
        /* <DEDUP_REMOVED lines=9> */
.L_x_209:
[----:B------:R-:W-:Y:S05]  /*6830*/  BSYNC B1 ;  /* 0x0000000000017941 */ /* 0x000fea0003800000 */
.L_x_208:
        /* <DEDUP_REMOVED lines=9> */
.L_x_211:
[----:B------:R-:W-:Y:S05]  /*68d0*/  BSYNC B1 ;  /* 0x0000000000017941 */ /* 0x000fea0003800000 */
.L_x_210:
        /* <DEDUP_REMOVED lines=9> */
.L_x_213:
[----:B------:R-:W-:Y:S05]  /*6970*/  BSYNC B1 ;  /* 0x0000000000017941 */ /* 0x000fea0003800000 */
.L_x_212:
        /* <DEDUP_REMOVED lines=9> */
.L_x_215:
[----:B------:R-:W-:Y:S05]  /*6a10*/  BSYNC B1 ;  /* 0x0000000000017941 */ /* 0x000fea0003800000 */
.L_x_214:
        /* <DEDUP_REMOVED lines=9> */
.L_x_217:
[----:B------:R-:W-:Y:S05]  /*6ab0*/  BSYNC B1 ;  /* 0x0000000000017941 */ /* 0x000fea0003800000 */
.L_x_216:
        /* <DEDUP_REMOVED lines=9> */
.L_x_219:
[----:B------:R-:W-:Y:S05]  /*6b50*/  BSYNC B1 ;  /* 0x0000000000017941 */ /* 0x000fea0003800000 */
.L_x_218:
        /* <DEDUP_REMOVED lines=9> */
.L_x_221:
[----:B------:R-:W-:Y:S05]  /*6bf0*/  BSYNC B1 ;  /* 0x0000000000017941 */ /* 0x000fea0003800000 */
.L_x_220:
        /* <DEDUP_REMOVED lines=9> */
.L_x_223:
[----:B------:R-:W-:Y:S05]  /*6c90*/  BSYNC B1 ;  /* 0x0000000000017941 */ /* 0x000fea0003800000 */
.L_x_222:
        /* <DEDUP_REMOVED lines=9> */
.L_x_225:
[----:B------:R-:W-:Y:S05]  /*6d30*/  BSYNC B1 ;  /* 0x0000000000017941 */ /* 0x000fea0003800000 */
.L_x_224:
        /* <DEDUP_REMOVED lines=9> */
.L_x_227:
[----:B------:R-:W-:Y:S05]  /*6dd0*/  BSYNC B1 ;  /* 0x0000000000017941 */ /* 0x000fea0003800000 */
.L_x_226:
        /* <DEDUP_REMOVED lines=9> */
.L_x_229:
[----:B------:R-:W-:Y:S05]  /*6e70*/  BSYNC B1 ;  /* 0x0000000000017941 */ /* 0x000fea0003800000 */
.L_x_228:
        /* <DEDUP_REMOVED lines=9> */
.L_x_231:
[----:B------:R-:W-:Y:S05]  /*6f10*/  BSYNC B1 ;  /* 0x0000000000017941 */ /* 0x000fea0003800000 */
.L_x_230:
        /* <DEDUP_REMOVED lines=9> */
.L_x_233:
[----:B------:R-:W-:Y:S05]  /*6fb0*/  BSYNC B1 ;  /* 0x0000000000017941 */ /* 0x000fea0003800000 */
.L_x_232:
        /* <DEDUP_REMOVED lines=9> */
.L_x_235:
[----:B------:R-:W-:Y:S05]  /*7050*/  BSYNC B1 ;  /* 0x0000000000017941 */ /* 0x000fea0003800000 */
.L_x_234:
        /* <DEDUP_REMOVED lines=9> */
.L_x_237:
[----:B------:R-:W-:Y:S05]  /*70f0*/  BSYNC B1 ;  /* 0x0000000000017941 */ /* 0x000fea0003800000 */
.L_x_236:
        /* <DEDUP_REMOVED lines=9> */
.L_x_239:
[----:B------:R-:W-:Y:S05]  /*7190*/  BSYNC B1 ;  /* 0x0000000000017941 */ /* 0x000fea0003800000 */
.L_x_238:
        /* <DEDUP_REMOVED lines=9> */
.L_x_241:
[----:B------:R-:W-:Y:S05]  /*7230*/  BSYNC B1 ;  /* 0x0000000000017941 */ /* 0x000fea0003800000 */
.L_x_240:
        /* <DEDUP_REMOVED lines=9> */
.L_x_243:
[----:B------:R-:W-:Y:S05]  /*72d0*/  BSYNC B1 ;  /* 0x0000000000017941 */ /* 0x000fea0003800000 */
.L_x_242:
        /* <DEDUP_REMOVED lines=9> */
.L_x_245:
[----:B------:R-:W-:Y:S05]  /*7370*/  BSYNC B1 ;  /* 0x0000000000017941 */ /* 0x000fea0003800000 */
.L_x_244:
        /* <DEDUP_REMOVED lines=9> */
.L_x_247:
[----:B------:R-:W-:Y:S05]  /*7410*/  BSYNC B1 ;  /* 0x0000000000017941 */ /* 0x000fea0003800000 */
.L_x_246:
        /* <DEDUP_REMOVED lines=9> */
.L_x_249:
[----:B------:R-:W-:Y:S05]  /*74b0*/  BSYNC B1 ;  /* 0x0000000000017941 */ /* 0x000fea0003800000 */
.L_x_248:
        /* <DEDUP_REMOVED lines=9> */
.L_x_251:
[----:B------:R-:W-:Y:S05]  /*7550*/  BSYNC B1 ;  /* 0x0000000000017941 */ /* 0x000fea0003800000 */
.L_x_250:
        /* <DEDUP_REMOVED lines=9> */
.L_x_253:
[----:B------:R-:W-:Y:S05]  /*75f0*/  BSYNC B1 ;  /* 0x0000000000017941 */ /* 0x000fea0003800000 */
.L_x_252:
        /* <DEDUP_REMOVED lines=9> */
.L_x_255:
[----:B------:R-:W-:Y:S05]  /*7690*/  BSYNC B1 ;  /* 0x0000000000017941 */ /* 0x000fea0003800000 */
.L_x_254:
        /* <DEDUP_REMOVED lines=9> */
.L_x_257:
[----:B------:R-:W-:Y:S05]  /*7730*/  BSYNC B1 ;  /* 0x0000000000017941 */ /* 0x000fea0003800000 */
.L_x_256:
        /* <DEDUP_REMOVED lines=9> */
.L_x_259:
[----:B------:R-:W-:Y:S05]  /*77d0*/  BSYNC B1 ;  /* 0x0000000000017941 */ /* 0x000fea0003800000 */
.L_x_258:
        /* <DEDUP_REMOVED lines=9> */
.L_x_261:
[----:B------:R-:W-:Y:S05]  /*7870*/  BSYNC B1 ;  /* 0x0000000000017941 */ /* 0x000fea0003800000 */
.L_x_260:
        /* <DEDUP_REMOVED lines=9> */
.L_x_263:
[----:B------:R-:W-:Y:S05]  /*7910*/  BSYNC B1 ;  /* 0x0000000000017941 */ /* 0x000fea0003800000 */
.L_x_262:
        /* <DEDUP_REMOVED lines=9> */
.L_x_265:
[----:B------:R-:W-:Y:S05]  /*79b0*/  BSYNC B1 ;  /* 0x0000000000017941 */ /* 0x000fea0003800000 */
.L_x_264:
        /* <DEDUP_REMOVED lines=9> */
.L_x_267:
[----:B------:R-:W-:Y:S05]  /*7a50*/  BSYNC B1 ;  /* 0x0000000000017941 */ /* 0x000fea0003800000 */
.L_x_266:
        /* <DEDUP_REMOVED lines=9> */
.L_x_269:
[----:B------:R-:W-:Y:S05]  /*7af0*/  BSYNC B1 ;  /* 0x0000000000017941 */ /* 0x000fea0003800000 */
.L_x_268:
        /* <DEDUP_REMOVED lines=9> */
.L_x_271:
[----:B------:R-:W-:Y:S05]  /*7b90*/  BSYNC B1 ;  /* 0x0000000000017941 */ /* 0x000fea0003800000 */
.L_x_270:
        /* <DEDUP_REMOVED lines=9> */
.L_x_273:
[----:B------:R-:W-:Y:S05]  /*7c30*/  BSYNC B1 ;  /* 0x0000000000017941 */ /* 0x000fea0003800000 */
.L_x_272:
        /* <DEDUP_REMOVED lines=9> */
.L_x_275:
[----:B------:R-:W-:Y:S05]  /*7cd0*/  BSYNC B1 ;  /* 0x0000000000017941 */ /* 0x000fea0003800000 */
.L_x_274:
        /* <DEDUP_REMOVED lines=9> */
.L_x_277:
[----:B------:R-:W-:Y:S05]  /*7d70*/  BSYNC B1 ;  /* 0x0000000000017941 */ /* 0x000fea0003800000 */
.L_x_276:
        /* <DEDUP_REMOVED lines=9> */
.L_x_279:
[----:B------:R-:W-:Y:S05]  /*7e10*/  BSYNC B1 ;  /* 0x0000000000017941 */ /* 0x000fea0003800000 */
.L_x_278:
        /* <DEDUP_REMOVED lines=9> */
.L_x_281:
[----:B------:R-:W-:Y:S05]  /*7eb0*/  BSYNC B1 ;  /* 0x0000000000017941 */ /* 0x000fea0003800000 */
.L_x_280:
[----:B01---5:R-:W-:Y:S01]  /*7ec0*/  SHF.L.U32 R4, R168, 0x10, RZ ;  /* 0x00000010a8047819 */ /* 0x023fe200000006ff */
        /* <DEDUP_REMOVED lines=8> */
.L_x_283:
[----:B------:R-:W-:Y:S05]  /*7f50*/  BSYNC B1 ;  /* 0x0000000000017941 */ /* 0x000fea0003800000 */
.L_x_282:
[----:B0----5:R-:W-:Y:S01]  /*7f60*/  IMAD.U32 R4, R168, 0x10000, RZ ;  /* 0x00010000a8047824 */ /* 0x021fe200078e00ff */
        /* <DEDUP_REMOVED lines=11> */
.L_x_285:
[----:B------:R-:W-:Y:S05]  /*8020*/  BSYNC B1 ;  /* 0x0000000000017941 */ /* 0x000fea0003800000 */
.L_x_284:
[----:B------:R-:W-:Y:S05]  /*8030*/  @!P1 BRA `(.L_x_286) ;  /* 0x00000024003c9947 */ /* 0x000fea0003800000 */
[----:B-----5:R-:W-:-:S04]  /*8040*/  IMAD.U32 R168, R168, 0x10000, RZ ;  /* 0x00010000a8a87824 */ /* 0x020fc800078e00ff */
[----:B------:R-:W-:-:S04]  /*8050*/  FMUL R168, R168, R155 ;  /* 0x0000009ba8a87220 */ /* 0x000fc80000400000 */
[----:B------:R-:W-:-:S05]  /*8060*/  FFMA R168, R87, R154, R168 ;  /* 0x0000009a57a87223 */ /* 0x000fca00000000a8 */
[----:B------:R-:W-:-:S05]  /*8070*/  F2FP.BF16.F32.PACK_AB R168, RZ, R168 ;  /* 0x000000a8ffa8723e */ /* 0x000fca00000010ff */
[----:B------:R0:W-:Y:S01]  /*8080*/  STG.E.U16 desc[UR36][R10.64+0xf2], R168 ;  /* 0x0000f2a80a007986 */ /* 0x0001e2000c101524 */
[----:B------:R-:W-:Y:S05]  /*8090*/  BRA `(.L_x_286) ;  /* 0x0000002400247947 */ /* 0x000fea0003800000 */
.L_x_35:
[----:B------:R-:W-:Y:S01]  /*80a0*/  ULDC.64 UR4, c[0x0][0x5c0] ;  /* 0x0001700000047ab9 */ /* 0x000fe20000000a00 */
[----:B------:R-:W-:Y:S01]  /*80b0*/  ISETP.GT.AND P4, PT, R0, 0x1, P2 ;  /* 0x000000010000780c */ /* 0x000fe20001784270 */
[-C--:B------:R-:W-:Y:S01]  /*80c0*/  FMUL R88, R88, R154.reuse ;  /* 0x0000009a58587220 */ /* 0x080fe20000400000 */
[----:B------:R-:W-:Y:S01]  /*80d0*/  LEA R6, P1, R166, UR4, 0x1 ;  /* 0x00000004a6067c11 */ /* 0x000fe2000f8208ff */
[-C--:B------:R-:W-:Y:S01]  /*80e0*/  FMUL R89, R89, R154.reuse ;  /* 0x0000009a59597220 */ /* 0x080fe20000400000 */
[----:B------:R-:W-:Y:S02]  /*80f0*/  IMAD.SHL.U32 R11, R4, 0x10, RZ ;  /* 0x00000010040b7824 */ /* 0x000fe400078e00ff */
[-C--:B------:R-:W-:Y:S01]  /*8100*/  FMUL R90, R90, R154.reuse ;  /* 0x0000009a5a5a7220 */ /* 0x080fe20000400000 */
[----:B------:R-:W-:Y:S01]  /*8110*/  LEA.HI.X R7, R166, UR5, R171, 0x1, P1 ;  /* 0x00000005a6077c11 */ /* 0x000fe200088f0cab */
[----:B------:R-:W-:Y:S01]  /*8120*/  FMUL R91, R91, R154 ;  /* 0x0000009a5b5b7220 */ /* 0x000fe20000400000 */
[----:B------:R-:W-:Y:S01]  /*8130*/  F2FP.BF16.F32.PACK_AB R88, RZ, R88 ;  /* 0x00000058ff58723e */ /* 0x000fe200000010ff */
[-C--:B------:R-:W-:Y:S01]  /*8140*/  FMUL R92, R92, R154.reuse ;  /* 0x0000009a5c5c7220 */ /* 0x080fe20000400000 */
[----:B------:R-:W-:Y:S01]  /*8150*/  ISETP.GT.AND P1, PT, R157, 0x8, PT ;  /* 0x000000089d00780c */ /* 0x000fe20003f24270 */
[-C--:B------:R-:W-:Y:S01]  /*8160*/  FMUL R93, R93, R154.reuse ;  /* 0x0000009a5d5d7220 */ /* 0x080fe20000400000 */
[----:B------:R-:W-:Y:S01]  /*8170*/  F2FP.BF16.F32.PACK_AB R89, RZ, R89 ;  /* 0x00000059ff59723e */ /* 0x000fe200000010ff */
[----:B------:R-:W-:Y:S01]  /*8180*/  @P0 STG.E.U16 desc[UR36][R6.64], R88 ;  /* 0x0000005806000986 */ /* 0x000fe2000c101524 */
[----:B------:R-:W-:Y:S01]  /*8190*/  ISETP.GT.AND P3, PT, R0, RZ, P1 ;  /* 0x000000ff0000720c */ /* 0x000fe20000f64270 */
[-C--:B------:R-:W-:Y:S01]  /*81a0*/  FMUL R94, R94, R154.reuse ;  /* 0x0000009a5e5e7220 */ /* 0x080fe20000400000 */
[----:B------:R-:W-:Y:S01]  /*81b0*/  ISETP.GT.AND P0, PT, R0, 0x1, P1 ;  /* 0x000000010000780c */ /* 0x000fe20000f04270 */
[----:B------:R-:W-:Y:S01]  /*81c0*/  @P4 STG.E.U16 desc[UR36][R6.64+0x2], R89 ;  /* 0x0000025906004986 */ /* 0x000fe2000c101524 */
[----:B------:R-:W-:Y:S01]  /*81d0*/  SHF.L.U64.HI R9, R4, 0x4, R5 ;  /* 0x0000000404097819 */ /* 0x000fe20000010205 */
[----:B------:R-:W-:Y:S01]  /*81e0*/  FMUL R95, R95, R154 ;  /* 0x0000009a5f5f7220 */ /* 0x000fe20000400000 */
[----:B------:R-:W-:Y:S01]  /*81f0*/  IADD3 R12, P4, R11, R6, RZ ;  /* 0x000000060b0c7210 */ /* 0x000fe20007f9e0ff */
[----:B------:R-:W-:Y:S01]  /*8200*/  FMUL R96, R96, R154 ;  /* 0x0000009a60607220 */ /* 0x000fe20000400000 */
[----:B------:R-:W-:Y:S01]  /*8210*/  F2FP.BF16.F32.PACK_AB R90, RZ, R90 ;  /* 0x0000005aff5a723e */ /* 0x000fe200000010ff */
[-C--:B------:R-:W-:Y:S01]  /*8220*/  FMUL R97, R97, R154.reuse ;  /* 0x0000009a61617220 */ /* 0x080fe20000400000 */
[----:B------:R-:W-:Y:S01]  /*8230*/  F2FP.BF16.F32.PACK_AB R91, RZ, R91 ;  /* 0x0000005bff5b723e */ /* 0x000fe200000010ff */
[----:B------:R-:W-:Y:S01]  /*8240*/  IMAD.X R13, R9, 0x1, R7, P4 ;  /* 0x00000001090d7824 */ /* 0x000fe200020e0607 */
[----:B------:R-:W-:Y:S01]  /*8250*/  ISETP.GT.AND P4, PT, R0, 0x9, P2 ;  /* 0x000000090000780c */ /* 0x000fe20001784270 */
[----:B------:R-:W-:Y:S01]  /*8260*/  FMUL R98, R98, R154 ;  /* 0x0000009a62627220 */ /* 0x000fe20000400000 */
[----:B------:R-:W-:Y:S01]  /*8270*/  F2FP.BF16.F32.PACK_AB R92, RZ, R92 ;  /* 0x0000005cff5c723e */ /* 0x000fe200000010ff */
[-C--:B------:R-:W-:Y:S01]  /*8280*/  FMUL R99, R99, R154.reuse ;  /* 0x0000009a63637220 */ /* 0x080fe20000400000 */
[----:B------:R-:W-:Y:S01]  /*8290*/  @P3 STG.E.U16 desc[UR36][R12.64], R90 ;  /* 0x0000005a0c003986 */ /* 0x000fe2000c101524 */
[----:B------:R-:W-:Y:S01]  /*82a0*/  ISETP.GT.AND P3, PT, R0, 0x8, P2 ;  /* 0x000000080000780c */ /* 0x000fe20001764270 */
[-C--:B------:R-:W-:Y:S01]  /*82b0*/  FMUL R100, R100, R154.reuse ;  /* 0x0000009a64647220 */ /* 0x080fe20000400000 */
[----:B------:R-:W-:Y:S01]  /*82c0*/  F2FP.BF16.F32.PACK_AB R93, RZ, R93 ;  /* 0x0000005dff5d723e */ /* 0x000fe200000010ff */
[----:B------:R-:W-:Y:S01]  /*82d0*/  @P0 STG.E.U16 desc[UR36][R12.64+0x2], R91 ;  /* 0x0000025b0c000986 */ /* 0x000fe2000c101524 */
[----:B------:R-:W-:Y:S01]  /*82e0*/  ISETP.GT.AND P0, PT, R0, 0x8, P1 ;  /* 0x000000080000780c */ /* 0x000fe20000f04270 */
[----:B------:R-:W-:Y:S01]  /*82f0*/  FMUL R101, R101, R154 ;  /* 0x0000009a65657220 */ /* 0x000fe20000400000 */
[----:B------:R-:W-:Y:S01]  /*8300*/  F2FP.BF16.F32.PACK_AB R94, RZ, R94 ;  /* 0x0000005eff5e723e */ /* 0x000fe200000010ff */
[-C--:B------:R-:W-:Y:S01]  /*8310*/  FMUL R102, R102, R154.reuse ;  /* 0x0000009a66667220 */ /* 0x080fe20000400000 */
[----:B------:R-:W-:Y:S01]  /*8320*/  F2FP.BF16.F32.PACK_AB R95, RZ, R95 ;  /* 0x0000005fff5f723e */ /* 0x000fe200000010ff */
[----:B------:R-:W-:Y:S01]  /*8330*/  FMUL R103, R103, R154 ;  /* 0x0000009a67677220 */ /* 0x000fe20000400000 */
[----:B------:R-:W-:Y:S01]  /*8340*/  F2FP.BF16.F32.PACK_AB R96, RZ, R96 ;  /* 0x00000060ff60723e */ /* 0x000fe200000010ff */
[-C--:B------:R-:W-:Y:S01]  /*8350*/  FMUL R104, R104, R154.reuse ;  /* 0x0000009a68687220 */ /* 0x080fe20000400000 */
[----:B------:R-:W-:Y:S01]  /*8360*/  F2FP.BF16.F32.PACK_AB R97, RZ, R97 ;  /* 0x00000061ff61723e */ /* 0x000fe200000010ff */
[----:B------:R-:W-:Y:S01]  /*8370*/  @P3 STG.E.U16 desc[UR36][R6.64+0x10], R92 ;  /* 0x0000105c06003986 */ /* 0x000fe2000c101524 */
[C---:B------:R-:W-:Y:S01]  /*8380*/  ISETP.GT.AND P3, PT, R0.reuse, 0x9, P1 ;  /* 0x000000090000780c */ /* 0x040fe20000f64270 */
[----:B------:R-:W-:Y:S01]  /*8390*/  FMUL R105, R105, R154 ;  /* 0x0000009a69697220 */ /* 0x000fe20000400000 */
[----:B------:R-:W-:Y:S01]  /*83a0*/  F2FP.BF16.F32.PACK_AB R98, RZ, R98 ;  /* 0x00000062ff62723e */ /* 0x000fe200000010ff */
        /* <DEDUP_REMOVED lines=162> */
[----:B------:R-:W-:Y:S01]  /*8dd0*/  IMAD.SHL.U32 R15, R4, 0x100, RZ ;  /* 0x00000100040f7824 */ /* 0x000fe200078e00ff */
[----:B------:R-:W-:Y:S01]  /*8de0*/  F2FP.BF16.F32.PACK_AB R145, RZ, R145 ;  /* 0x00000091ff91723e */ /* 0x000fe200000010ff */
[----:B------:R-:W-:Y:S01]  /*8df0*/  @P3 STG.E.U16 desc[UR36][R6.64+0xa0], R128 ;  /* 0x0000a08006003986 */ /* 0x000fe2000c101524 */
[----:B------:R-:W-:Y:S01]  /*8e00*/  ISETP.GT.AND P3, PT, R0, 0x51, P1 ;  /* 0x000000510000780c */ /* 0x000fe20000f64270 */
[----:B------:R-:W-:Y:S01]  /*8e10*/  FMUL R24, R24, R154 ;  /* 0x0000009a18187220 */ /* 0x000fe20000400000 */
[----:B------:R-:W-:Y:S01]  /*8e20*/  F2FP.BF16.F32.PACK_AB R146, RZ, R146 ;  /* 0x00000092ff92723e */ /* 0x000fe200000010ff */
[----:B------:R-:W-:Y:S01]  /*8e30*/  @P4 STG.E.U16 desc[UR36][R6.64+0xa2], R129 ;  /* 0x0000a28106004986 */ /* 0x000fe2000c101524 */
[C---:B------:R-:W-:Y:S01]  /*8e40*/  ISETP.GT.AND P4, PT, R0.reuse, 0x58, P2 ;  /* 0x000000580000780c */ /* 0x040fe20001784270 */
        /* <DEDUP_REMOVED lines=18> */
[-C--:B------:R-:W-:Y:S01]  /*8f70*/  FMUL R30, R30, R154.reuse ;  /* 0x0000009a1e1e7220 */ /* 0x080fe20000400000 */
[----:B------:R-:W-:Y:S01]  /*8f80*/  SHF.L.U64.HI R5, R4, 0x8, R5 ;  /* 0x0000000804057819 */ /* 0x000fe20000010205 */
[----:B------:R-:W-:Y:S01]  /*8f90*/  FMUL R31, R31, R154 ;  /* 0x0000009a1f1f7220 */ /* 0x000fe20000400000 */
[----:B------:R-:W-:Y:S01]  /*8fa0*/  F2FP.BF16.F32.PACK_AB R24, RZ, R24 ;  /* 0x00000018ff18723e */ /* 0x000fe200000010ff */
[----:B------:R-:W-:Y:S01]  /*8fb0*/  @P3 STG.E.U16 desc[UR36][R12.64+0xb0], R134 ;  /* 0x0000b0860c003986 */ /* 0x000fe2000c101524 */
[----:B------:R-:W-:Y:S01]  /*8fc0*/  ISETP.GT.AND P3, PT, R0, 0x61, P2 ;  /* 0x000000610000780c */ /* 0x000fe20001764270 */
        /* <DEDUP_REMOVED lines=43> */
[C---:B------:R-:W-:Y:S01]  /*9280*/  ISETP.GT.AND P2, PT, R0.reuse, 0x79, P2 ;  /* 0x000000790000780c */ /* 0x040fe20001744270 */
        /* <DEDUP_REMOVED lines=10> */
[-C--:B------:R-:W-:Y:S01]  /*9330*/  FMUL R48, R48, R154.reuse ;  /* 0x0000009a30307220 */ /* 0x080fe20000400000 */
[----:B------:R-:W-:Y:S01]  /*9340*/  F2FP.BF16.F32.PACK_AB R41, RZ, R41 ;  /* 0x00000029ff29723e */ /* 0x000fe200000010ff */
[----:B------:R-:W-:Y:S01]  /*9350*/  FMUL R49, R49, R154 ;  /* 0x0000009a31317220 */ /* 0x000fe20000400000 */
[----:B------:R-:W-:Y:S01]  /*9360*/  F2FP.BF16.F32.PACK_AB R40, RZ, R40 ;  /* 0x00000028ff28723e */ /* 0x000fe200000010ff */
[----:B------:R-:W-:Y:S01]  /*9370*/  @P4 STG.E.U16 desc[UR36][R12.64+0xe0], R146 ;  /* 0x0000e0920c004986 */ /* 0x000fe2000c101524 */
[----:B------:R-:W-:Y:S01]  /*9380*/  F2FP.BF16.F32.PACK_AB R42, RZ, R42 ;  /* 0x0000002aff2a723e */ /* 0x000fe200000010ff */
[-C--:B------:R-:W-:Y:S01]  /*9390*/  FMUL R50, R50, R154.reuse ;  /* 0x0000009a32327220 */ /* 0x080fe20000400000 */
[----:B------:R-:W-:Y:S01]  /*93a0*/  F2FP.BF16.F32.PACK_AB R43, RZ, R43 ;  /* 0x0000002bff2b723e */ /* 0x000fe200000010ff */
[----:B------:R-:W-:Y:S01]  /*93b0*/  @P0 STG.E.U16 desc[UR36][R12.64+0xe2], R147 ;  /* 0x0000e2930c000986 */ /* 0x000fe2000c101524 */
[C---:B------:R-:W-:Y:S01]  /*93c0*/  ISETP.GT.AND P0, PT, R0.reuse, 0x78, P1 ;  /* 0x000000780000780c */ /* 0x040fe20000f04270 */
[----:B------:R-:W-:Y:S01]  /*93d0*/  FMUL R51, R51, R154 ;  /* 0x0000009a33337220 */ /* 0x000fe20000400000 */
[----:B------:R-:W-:Y:S01]  /*93e0*/  ISETP.GT.AND P1, PT, R0, 0x79, P1 ;  /* 0x000000790000780c */ /* 0x000fe20000f24270 */
[----:B------:R-:W-:Y:S01]  /*93f0*/  @P3 STG.E.U16 desc[UR36][R6.64+0xf0], R148 ;  /* 0x0000f09406003986 */ /* 0x000fe2000c101524 */
[----:B------:R-:W-:Y:S01]  /*9400*/  IADD3 R14, P3, P4, R11, R6, R15 ;  /* 0x000000060b0e7210 */ /* 0x000fe20007c7e00f */
[----:B------:R-:W-:Y:S01]  /*9410*/  FMUL R52, R52, R154 ;  /* 0x0000009a34347220 */ /* 0x000fe20000400000 */
[----:B------:R-:W-:Y:S01]  /*9420*/  F2FP.BF16.F32.PACK_AB R44, RZ, R44 ;  /* 0x0000002cff2c723e */ /* 0x000fe200000010ff */
[----:B------:R0:W-:Y:S01]  /*9430*/  @P2 STG.E.U16 desc[UR36][R6.64+0xf2], R149 ;  /* 0x0000f29506002986 */ /* 0x0001e2000c101524 */
[----:B------:R-:W-:Y:S01]  /*9440*/  IADD3 R4, P2, R15, R6, RZ ;  /* 0x000000060f047210 */ /* 0x000fe20007f5e0ff */
[-C--:B------:R-:W-:Y:S01]  /*9450*/  FMUL R53, R53, R154.reuse ;  /* 0x0000009a35357220 */ /* 0x080fe20000400000 */
[----:B------:R-:W-:Y:S01]  /*9460*/  IADD3.X R15, R9, R7, R5, P3, P4 ;  /* 0x00000007090f7210 */ /* 0x000fe20001fe8405 */
[-C--:B------:R-:W-:Y:S01]  /*9470*/  FMUL R54, R54, R154.reuse ;  /* 0x0000009a36367220 */ /* 0x080fe20000400000 */
[C---:B------:R-:W-:Y:S01]  /*9480*/  ISETP.GT.AND P3, PT, R157.reuse, 0x88, PT ;  /* 0x000000889d00780c */ /* 0x040fe20003f64270 */
[----:B------:R-:W-:Y:S01]  /*9490*/  @P0 STG.E.U16 desc[UR36][R12.64+0xf0], R150 ;  /* 0x0000f0960c000986 */ /* 0x000fe2000c101524 */
[----:B------:R-:W-:Y:S01]  /*94a0*/  ISETP.GT.AND P0, PT, R157, 0x80, PT ;  /* 0x000000809d00780c */ /* 0x000fe20003f04270 */
[----:B------:R-:W-:Y:S01]  /*94b0*/  IMAD.X R5, R5, 0x1, R7, P2 ;  /* 0x0000000105057824 */ /* 0x000fe200010e0607 */
[C---:B------:R-:W-:Y:S01]  /*94c0*/  ISETP.GT.AND P2, PT, R0.reuse, RZ, P3 ;  /* 0x000000ff0000720c */ /* 0x040fe20001f44270 */
[----:B------:R-:W-:Y:S01]  /*94d0*/  @P1 STG.E.U16 desc[UR36][R12.64+0xf2], R151 ;  /* 0x0000f2970c001986 */ /* 0x000fe2000c101524 */
[C---:B------:R-:W-:Y:S01]  /*94e0*/  ISETP.GT.AND P1, PT, R0.reuse, RZ, P0 ;  /* 0x000000ff0000720c */ /* 0x040fe20000724270 */
[-C--:B------:R-:W-:Y:S01]  /*94f0*/  FMUL R55, R55, R154.reuse ;  /* 0x0000009a37377220 */ /* 0x080fe20000400000 */
[----:B------:R-:W-:Y:S01]  /*9500*/  ISETP.GT.AND P4, PT, R0, 0x1, P0 ;  /* 0x000000010000780c */ /* 0x000fe20000784270 */
[-C--:B------:R-:W-:Y:S01]  /*9510*/  FMUL R56, R56, R154.reuse ;  /* 0x0000009a38387220 */ /* 0x080fe20000400000 */
[----:B------:R-:W-:Y:S01]  /*9520*/  F2FP.BF16.F32.PACK_AB R45, RZ, R45 ;  /* 0x0000002dff2d723e */ /* 0x000fe200000010ff */
[----:B------:R-:W-:Y:S01]  /*9530*/  FMUL R57, R57, R154 ;  /* 0x0000009a39397220 */ /* 0x000fe20000400000 */
[----:B------:R-:W-:Y:S01]  /*9540*/  F2FP.BF16.F32.PACK_AB R46, RZ, R46 ;  /* 0x0000002eff2e723e */ /* 0x000fe200000010ff */
[-C--:B------:R-:W-:Y:S01]  /*9550*/  FMUL R58, R58, R154.reuse ;  /* 0x0000009a3a3a7220 */ /* 0x080fe20000400000 */
[----:B------:R-:W-:Y:S01]  /*9560*/  F2FP.BF16.F32.PACK_AB R47, RZ, R47 ;  /* 0x0000002fff2f723e */ /* 0x000fe200000010ff */
[----:B------:R-:W-:Y:S01]  /*9570*/  FMUL R59, R59, R154 ;  /* 0x0000009a3b3b7220 */ /* 0x000fe20000400000 */
[----:B------:R-:W-:Y:S01]  /*9580*/  F2FP.BF16.F32.PACK_AB R48, RZ, R48 ;  /* 0x00000030ff30723e */ /* 0x000fe200000010ff */
[----:B------:R-:W-:Y:S01]  /*9590*/  FMUL R60, R60, R154 ;  /* 0x0000009a3c3c7220 */ /* 0x000fe20000400000 */
[----:B------:R-:W-:Y:S01]  /*95a0*/  F2FP.BF16.F32.PACK_AB R49, RZ, R49 ;  /* 0x00000031ff31723e */ /* 0x000fe200000010ff */
[----:B------:R-:W-:Y:S01]  /*95b0*/  @P1 STG.E.U16 desc[UR36][R4.64], R24 ;  /* 0x0000001804001986 */ /* 0x000fe2000c101524 */
[----:B0-----:R-:W-:Y:S01]  /*95c0*/  IADD3 R6, P1, R11, R4, RZ ;  /* 0x000000040b067210 */ /* 0x001fe20007f3e0ff */
[----:B------:R-:W-:Y:S01]  /*95d0*/  FMUL R61, R61, R154 ;  /* 0x0000009a3d3d7220 */ /* 0x000fe20000400000 */
[----:B------:R-:W-:Y:S01]  /*95e0*/  F2FP.BF16.F32.PACK_AB R50, RZ, R50 ;  /* 0x00000032ff32723e */ /* 0x000fe200000010ff */
[----:B------:R-:W-:Y:S01]  /*95f0*/  @P4 STG.E.U16 desc[UR36][R4.64+0x2], R25 ;  /* 0x0000021904004986 */ /* 0x000fe2000c101524 */
[C---:B------:R-:W-:Y:S01]  /*9600*/  ISETP.GT.AND P4, PT, R0.reuse, 0x1, P3 ;  /* 0x000000010000780c */ /* 0x040fe20001f84270 */
[----:B------:R-:W-:Y:S01]  /*9610*/  IMAD.X R7, R9, 0x1, R5, P1 ;  /* 0x0000000109077824 */ /* 0x000fe200008e0605 */
[----:B------:R-:W-:Y:S01]  /*9620*/  ISETP.GT.AND P1, PT, R0, 0x8, P0 ;  /* 0x000000080000780c */ /* 0x000fe20000724270 */
[-C--:B------:R-:W-:Y:S01]  /*9630*/  FMUL R62, R62, R154.reuse ;  /* 0x0000009a3e3e7220 */ /* 0x080fe20000400000 */
[----:B------:R-:W-:Y:S01]  /*9640*/  F2FP.BF16.F32.PACK_AB R51, RZ, R51 ;  /* 0x00000033ff33723e */ /* 0x000fe200000010ff */
[-C--:B------:R-:W-:Y:S01]  /*9650*/  FMUL R63, R63, R154.reuse ;  /* 0x0000009a3f3f7220 */ /* 0x080fe20000400000 */
[----:B------:R-:W-:Y:S01]  /*9660*/  @P2 STG.E.U16 desc[UR36][R6.64], R26 ;  /* 0x0000001a06002986 */ /* 0x000fe2000c101524 */
[----:B------:R-:W-:Y:S01]  /*9670*/  ISETP.GT.AND P2, PT, R0, 0x9, P0 ;  /* 0x000000090000780c */ /* 0x000fe20000744270 */
[----:B------:R-:W-:Y:S01]  /*9680*/  FMUL R64, R64, R154 ;  /* 0x0000009a40407220 */ /* 0x000fe20000400000 */
[----:B------:R-:W-:Y:S01]  /*9690*/  F2FP.BF16.F32.PACK_AB R52, RZ, R52 ;  /* 0x00000034ff34723e */ /* 0x000fe200000010ff */
[-C--:B------:R-:W-:Y:S01]  /*96a0*/  FMUL R65, R65, R154.reuse ;  /* 0x0000009a41417220 */ /* 0x080fe20000400000 */
[----:B------:R-:W-:Y:S01]  /*96b0*/  F2FP.BF16.F32.PACK_AB R53, RZ, R53 ;  /* 0x00000035ff35723e */ /* 0x000fe200000010ff */
[----:B------:R-:W-:Y:S01]  /*96c0*/  FMUL R66, R66, R154 ;  /* 0x0000009a42427220 */ /* 0x000fe20000400000 */
[----:B------:R0:W-:Y:S01]  /*96d0*/  @P4 STG.E.U16 desc[UR36][R6.64+0x2], R27 ;  /* 0x0000021b06004986 */ /* 0x0001e2000c101524 */
[----:B------:R-:W-:Y:S01]  /*96e0*/  IADD3 R8, P4, R11, R4, RZ ;  /* 0x000000040b087210 */ /* 0x000fe20007f9e0ff */
[----:B------:R-:W-:Y:S01]  /*96f0*/  FMUL R67, R67, R154 ;  /* 0x0000009a43437220 */ /* 0x000fe20000400000 */
[----:B------:R-:W-:Y:S01]  /*9700*/  F2FP.BF16.F32.PACK_AB R54, RZ, R54 ;  /* 0x00000036ff36723e */ /* 0x000fe200000010ff */
[----:B------:R-:W-:Y:S01]  /*9710*/  @P1 STG.E.U16 desc[UR36][R4.64+0x10], R28 ;  /* 0x0000101c04001986 */ /* 0x000fe2000c101524 */
[C---:B------:R-:W-:Y:S01]  /*9720*/  ISETP.GT.AND P1, PT, R0.reuse, 0x8, P3 ;  /* 0x000000080000780c */ /* 0x040fe20001f24270 */
[-C--:B------:R-:W-:Y:S01]  /*9730*/  FMUL R69, R69, R154.reuse ;  /* 0x0000009a45457220 */ /* 0x080fe20000400000 */
[----:B------:R-:W-:Y:S01]  /*9740*/  IADD3.X R9, R9, R5, RZ, P4, !PT ;  /* 0x0000000509097210 */ /* 0x000fe200027fe4ff */
[----:B------:R-:W-:Y:S01]  /*9750*/  @P2 STG.E.U16 desc[UR36][R4.64+0x12], R29 ;  /* 0x0000121d04002986 */ /* 0x000fe2000c101524 */
[----:B------:R-:W-:Y:S01]  /*9760*/  ISETP.GT.AND P4, PT, R0, 0x9, P3 ;  /* 0x000000090000780c */ /* 0x000fe20001f84270 */
        /* <DEDUP_REMOVED lines=26> */
[--C-:B0-----:R-:W-:Y:S01]  /*9910*/  @P4 IMAD.MOV.U32 R6, RZ, RZ, R14.reuse ;  /* 0x000000ffff064224 */ /* 0x101fe200078e000e */
[----:B------:R-:W-:Y:S01]  /*9920*/  F2FP.BF16.F32.PACK_AB R63, RZ, R63 ;  /* 0x0000003fff3f723e */ /* 0x000fe200000010ff */
[--C-:B------:R-:W-:Y:S01]  /*9930*/  @P4 IMAD.MOV.U32 R7, RZ, RZ, R15.reuse ;  /* 0x000000ffff074224 */ /* 0x100fe200078e000f */
[----:B------:R-:W-:Y:S01]  /*9940*/  F2FP.BF16.F32.PACK_AB R64, RZ, R64 ;  /* 0x00000040ff40723e */ /* 0x000fe200000010ff */
[-C--:B------:R-:W-:Y:S01]  /*9950*/  FMUL R78, R78, R154.reuse ;  /* 0x0000009a4e4e7220 */ /* 0x080fe20000400000 */
[----:B------:R-:W-:Y:S01]  /*9960*/  F2FP.BF16.F32.PACK_AB R65, RZ, R65 ;  /* 0x00000041ff41723e */ /* 0x000fe200000010ff */
[-C--:B------:R-:W-:Y:S01]  /*9970*/  FMUL R79, R79, R154.reuse ;  /* 0x0000009a4f4f7220 */ /* 0x080fe20000400000 */
[----:B------:R0:W-:Y:S01]  /*9980*/  @P4 STG.E.U16 desc[UR36][R6.64+0x20], R34 ;  /* 0x0000202206004986 */ /* 0x0001e2000c101524 */
        /* <DEDUP_REMOVED lines=9> */
[----:B------:R-:W-:Y:S01]  /*9a20*/  FMUL R84, R84, R154 ;  /* 0x0000009a54547220 */ /* 0x000fe20000400000 */
[----:B------:R-:W-:Y:S01]  /*9a30*/  F2FP.BF16.F32.PACK_AB R70, RZ, R70 ;  /* 0x00000046ff46723e */ /* 0x000fe200000010ff */
[----:B0-----:R-:W-:Y:S01]  /*9a40*/  @P2 IMAD.MOV.U32 R6, RZ, RZ, R14 ;  /* 0x000000ffff062224 */ /* 0x001fe200078e000e */
[----:B------:R-:W-:Y:S01]  /*9a50*/  F2FP.BF16.F32.PACK_AB R71, RZ, R71 ;  /* 0x00000047ff47723e */ /* 0x000fe200000010ff */
[----:B------:R-:W-:Y:S01]  /*9a60*/  @P2 IMAD.MOV.U32 R7, RZ, RZ, R15 ;  /* 0x000000ffff072224 */ /* 0x000fe200078e000f */
[----:B------:R-:W-:Y:S01]  /*9a70*/  F2FP.BF16.F32.PACK_AB R72, RZ, R72 ;  /* 0x00000048ff48723e */ /* 0x000fe200000010ff */
[-C--:B------:R-:W-:Y:S01]  /*9a80*/  FMUL R85, R85, R154.reuse ;  /* 0x0000009a55557220 */ /* 0x080fe20000400000 */
[----:B------:R-:W-:Y:S01]  /*9a90*/  F2FP.BF16.F32.PACK_AB R73, RZ, R73 ;  /* 0x00000049ff49723e */ /* 0x000fe200000010ff */
[-C--:B------:R-:W-:Y:S01]  /*9aa0*/  FMUL R86, R86, R154.reuse ;  /* 0x0000009a56567220 */ /* 0x080fe20000400000 */
[----:B------:R0:W-:Y:S01]  /*9ab0*/  @P2 STG.E.U16 desc[UR36][R6.64+0x22], R35 ;  /* 0x0000222306002986 */ /* 0x0001e2000c101524 */
[C---:B------:R-:W-:Y:S01]  /*9ac0*/  ISETP.GT.AND P2, PT, R0.reuse, 0x18, P3 ;  /* 0x000000180000780c */ /* 0x040fe20001f44270 */
[----:B------:R-:W-:Y:S01]  /*9ad0*/  FMUL R87, R87, R154 ;  /* 0x0000009a57577220 */ /* 0x000fe20000400000 */
[----:B------:R-:W-:Y:S01]  /*9ae0*/  F2FP.BF16.F32.PACK_AB R74, RZ, R74 ;  /* 0x0000004aff4a723e */ /* 0x000fe200000010ff */
[----:B------:R-:W-:Y:S01]  /*9af0*/  @P1 STG.E.U16 desc[UR36][R4.64+0x30], R36 ;  /* 0x0000302404001986 */ /* 0x000fe2000c101524 */
[----:B------:R-:W-:-:S02]  /*9b00*/  ISETP.GT.AND P1, PT, R0, 0x19, P3 ;  /* 0x000000190000780c */ /* 0x000fc40001f24270 */
[----:B------:R-:W-:Y:S01]  /*9b10*/  F2FP.BF16.F32.PACK_AB R75, RZ, R75 ;  /* 0x0000004bff4b723e */ /* 0x000fe200000010ff */
[----:B------:R-:W-:Y:S01]  /*9b20*/  @P4 STG.E.U16 desc[UR36][R4.64+0x32], R37 ;  /* 0x0000322504004986 */ /* 0x000fe2000c101524 */
[----:B------:R-:W-:Y:S02]  /*9b30*/  ISETP.GT.AND P4, PT, R0, 0x20, P0 ;  /* 0x000000200000780c */ /* 0x000fe40000784270 */
[----:B------:R-:W-:Y:S02]  /*9b40*/  F2FP.BF16.F32.PACK_AB R76, RZ, R76 ;  /* 0x0000004cff4c723e */ /* 0x000fe400000010ff */
[----:B------:R-:W-:Y:S01]  /*9b50*/  F2FP.BF16.F32.PACK_AB R77, RZ, R77 ;  /* 0x0000004dff4d723e */ /* 0x000fe200000010ff */
[----:B0-----:R-:W-:Y:S01]  /*9b60*/  @P2 IMAD.MOV.U32 R6, RZ, RZ, R14 ;  /* 0x000000ffff062224 */ /* 0x001fe200078e000e */
[----:B------:R-:W-:Y:S01]  /*9b70*/  F2FP.BF16.F32.PACK_AB R78, RZ, R78 ;  /* 0x0000004eff4e723e */ /* 0x000fe200000010ff */
[----:B------:R-:W-:Y:S01]  /*9b80*/  @P2 IMAD.MOV.U32 R7, RZ, RZ, R15 ;  /* 0x000000ffff072224 */ /* 0x000fe200078e000f */
[----:B------:R-:W-:-:S02]  /*9b90*/  F2FP.BF16.F32.PACK_AB R79, RZ, R79 ;  /* 0x0000004fff4f723e */ /* 0x000fc400000010ff */
[----:B------:R-:W-:Y:S02]  /*9ba0*/  F2FP.BF16.F32.PACK_AB R80, RZ, R80 ;  /* 0x00000050ff50723e */ /* 0x000fe400000010ff */
[----:B------:R0:W-:Y:S01]  /*9bb0*/  @P2 STG.E.U16 desc[UR36][R6.64+0x30], R38 ;  /* 0x0000302606002986 */ /* 0x0001e2000c101524 */
[----:B------:R-:W-:Y:S02]  /*9bc0*/  ISETP.GT.AND P2, PT, R0, 0x21, P0 ;  /* 0x000000210000780c */ /* 0x000fe40000744270 */
[----:B------:R-:W-:Y:S02]  /*9bd0*/  F2FP.BF16.F32.PACK_AB R81, RZ, R81 ;  /* 0x00000051ff51723e */ /* 0x000fe400000010ff */
[----:B------:R-:W-:Y:S02]  /*9be0*/  F2FP.BF16.F32.PACK_AB R82, RZ, R82 ;  /* 0x00000052ff52723e */ /* 0x000fe400000010ff */
[----:B------:R-:W-:Y:S02]  /*9bf0*/  F2FP.BF16.F32.PACK_AB R83, RZ, R83 ;  /* 0x00000053ff53723e */ /* 0x000fe400000010ff */
[----:B------:R-:W-:-:S02]  /*9c00*/  F2FP.BF16.F32.PACK_AB R84, RZ, R84 ;  /* 0x00000054ff54723e */ /* 0x000fc400000010ff */
[----:B------:R-:W-:Y:S01]  /*9c10*/  F2FP.BF16.F32.PACK_AB R85, RZ, R85 ;  /* 0x00000055ff55723e */ /* 0x000fe200000010ff */
[----:B0-----:R-:W-:Y:S01]  /*9c20*/  @P1 IMAD.MOV.U32 R6, RZ, RZ, R14 ;  /* 0x000000ffff061224 */ /* 0x001fe200078e000e */
[----:B------:R-:W-:Y:S01]  /*9c30*/  F2FP.BF16.F32.PACK_AB R86, RZ, R86 ;  /* 0x00000056ff56723e */ /* 0x000fe200000010ff */
[----:B------:R-:W-:Y:S01]  /*9c40*/  @P1 IMAD.MOV.U32 R7, RZ, RZ, R15 ;  /* 0x000000ffff071224 */ /* 0x000fe200078e000f */
[----:B------:R-:W-:-:S04]  /*9c50*/  F2FP.BF16.F32.PACK_AB R87, RZ, R87 ;  /* 0x00000057ff57723e */ /* 0x000fc800000010ff */
[----:B------:R0:W-:Y:S01]  /*9c60*/  @P1 STG.E.U16 desc[UR36][R6.64+0x32], R39 ;  /* 0x0000322706001986 */ /* 0x0001e2000c101524 */
[----:B------:R-:W-:-:S03]  /*9c70*/  ISETP.GT.AND P1, PT, R0, 0x20, P3 ;  /* 0x000000200000780c */ /* 0x000fc60001f24270 */
[----:B------:R-:W-:Y:S01]  /*9c80*/  @P2 STG.E.U16 desc[UR36][R4.64+0x42], R41 ;  /* 0x0000422904002986 */ /* 0x000fe2000c101524 */
[----:B------:R-:W-:-:S03]  /*9c90*/  ISETP.GT.AND P2, PT, R0, 0x21, P3 ;  /* 0x000000210000780c */ /* 0x000fc60001f44270 */
[----:B------:R-:W-:Y:S01]  /*9ca0*/  @P4 STG.E.U16 desc[UR36][R4.64+0x40], R40 ;  /* 0x0000402804004986 */ /* 0x000fe2000c101524 */
[----:B------:R-:W-:-:S05]  /*9cb0*/  ISETP.GT.AND P4, PT, R0, 0x28, P0 ;  /* 0x000000280000780c */ /* 0x000fca0000784270 */
[----:B0-----:R-:W-:Y:S01]  /*9cc0*/  @P1 IMAD.MOV.U32 R6, RZ, RZ, R14 ;  /* 0x000000ffff061224 */ /* 0x001fe200078e000e */
[----:B------:R-:W-:-:S05]  /*9cd0*/  @P1 MOV R7, R15 ;  /* 0x0000000f00071202 */ /* 0x000fca0000000f00 */
[----:B------:R0:W-:Y:S01]  /*9ce0*/  @P1 STG.E.U16 desc[UR36][R6.64+0x40], R42 ;  /* 0x0000402a06001986 */ /* 0x0001e2000c101524 */
[----:B------:R-:W-:Y:S01]  /*9cf0*/  ISETP.GT.AND P1, PT, R0, 0x29, P0 ;  /* 0x000000290000780c */ /* 0x000fe20000724270 */
[----:B0-----:R-:W-:Y:S02]  /*9d00*/  @P2 IMAD.MOV.U32 R6, RZ, RZ, R14 ;  /* 0x000000ffff062224 */ /* 0x001fe400078e000e */
[----:B------:R-:W-:-:S05]  /*9d10*/  @P2 IMAD.MOV.U32 R7, RZ, RZ, R15 ;  /* 0x000000ffff072224 */ /* 0x000fca00078e000f */
[----:B------:R0:W-:Y:S01]  /*9d20*/  @P2 STG.E.U16 desc[UR36][R6.64+0x42], R43 ;  /* 0x0000422b06002986 */ /* 0x0001e2000c101524 */
[----:B------:R-:W-:-:S03]  /*9d30*/  ISETP.GT.AND P2, PT, R0, 0x28, P3 ;  /* 0x000000280000780c */ /* 0x000fc60001f44270 */
[----:B------:R-:W-:Y:S01]  /*9d40*/  @P4 STG.E.U16 desc[UR36][R4.64+0x50], R44 ;  /* 0x0000502c04004986 */ /* 0x000fe2000c101524 */
[----:B------:R-:W-:-:S03]  /*9d50*/  ISETP.GT.AND P4, PT, R0, 0x29, P3 ;  /* 0x000000290000780c */ /* 0x000fc60001f84270 */
[----:B------:R-:W-:Y:S01]  /*9d60*/  @P1 STG.E.U16 desc[UR36][R4.64+0x52], R45 ;  /* 0x0000522d04001986 */ /* 0x000fe2000c101524 */
[----:B------:R-:W-:-:S05]  /*9d70*/  ISETP.GT.AND P1, PT, R0, 0x30, P0 ;  /* 0x000000300000780c */ /* 0x000fca0000724270 */
[----:B0-----:R-:W-:Y:S02]  /*9d80*/  @P2 IMAD.MOV.U32 R6, RZ, RZ, R14 ;  /* 0x000000ffff062224 */ /* 0x001fe400078e000e */
[----:B------:R-:W-:-:S05]  /*9d90*/  @P2 IMAD.MOV.U32 R7, RZ, RZ, R15 ;  /* 0x000000ffff072224 */ /* 0x000fca00078e000f */
[----:B------:R0:W-:Y:S01]  /*9da0*/  @P2 STG.E.U16 desc[UR36][R6.64+0x50], R46 ;  /* 0x0000502e06002986 */ /* 0x0001e2000c101524 */
[----:B------:R-:W-:Y:S01]  /*9db0*/  ISETP.GT.AND P2, PT, R0, 0x30, P3 ;  /* 0x000000300000780c */ /* 0x000fe20001f44270 */
[----:B0-----:R-:W-:Y:S02]  /*9dc0*/  @P4 IMAD.MOV.U32 R6, RZ, RZ, R14 ;  /* 0x000000ffff064224 */ /* 0x001fe400078e000e */
[----:B------:R-:W-:-:S05]  /*9dd0*/  @P4 IMAD.MOV.U32 R7, RZ, RZ, R15 ;  /* 0x000000ffff074224 */ /* 0x000fca00078e000f */
[----:B------:R0:W-:Y:S01]  /*9de0*/  @P4 STG.E.U16 desc[UR36][R6.64+0x52], R47 ;  /* 0x0000522f06004986 */ /* 0x0001e2000c101524 */
[----:B------:R-:W-:-:S03]  /*9df0*/  ISETP.GT.AND P4, PT, R0, 0x31, P0 ;  /* 0x000000310000780c */ /* 0x000fc60000784270 */
[----:B------:R-:W-:Y:S01]  /*9e00*/  @P1 STG.E.U16 desc[UR36][R4.64+0x60], R48 ;  /* 0x0000603004001986 */ /* 0x000fe2000c101524 */
[----:B------:R-:W-:Y:S01]  /*9e10*/  ISETP.GT.AND P1, PT, R0, 0x31, P3 ;  /* 0x000000310000780c */ /* 0x000fe20001f24270 */
[----:B0-----:R-:W-:Y:S02]  /*9e20*/  @P2 IMAD.MOV.U32 R6, RZ, RZ, R14 ;  /* 0x000000ffff062224 */ /* 0x001fe400078e000e */
[----:B------:R-:W-:-:S06]  /*9e30*/  @P2 IMAD.MOV.U32 R7, RZ, RZ, R15 ;  /* 0x000000ffff072224 */ /* 0x000fcc00078e000f */
[----:B------:R-:W-:Y:S01]  /*9e40*/  @P4 STG.E.U16 desc[UR36][R4.64+0x62], R49 ;  /* 0x0000623104004986 */ /* 0x000fe2000c101524 */
[----:B------:R-:W-:-:S03]  /*9e50*/  ISETP.GT.AND P4, PT, R0, 0x39, P0 ;  /* 0x000000390000780c */ /* 0x000fc60000784270 */
[----:B------:R0:W-:Y:S01]  /*9e60*/  @P2 STG.E.U16 desc[UR36][R6.64+0x60], R50 ;  /* 0x0000603206002986 */ /* 0x0001e2000c101524 */
[----:B------:R-:W-:Y:S01]  /*9e70*/  ISETP.GT.AND P2, PT, R0, 0x38, P0 ;  /* 0x000000380000780c */ /* 0x000fe20000744270 */
[----:B0-----:R-:W-:Y:S01]  /*9e80*/  @P1 IMAD.MOV.U32 R6, RZ, RZ, R14 ;  /* 0x000000ffff061224 */ /* 0x001fe200078e000e */
[----:B------:R-:W-:-:S05]  /*9e90*/  @P1 MOV R7, R15 ;  /* 0x0000000f00071202 */ /* 0x000fca0000000f00 */
[----:B------:R0:W-:Y:S01]  /*9ea0*/  @P1 STG.E.U16 desc[UR36][R6.64+0x62], R51 ;  /* 0x0000623306001986 */ /* 0x0001e2000c101524 */
[----:B------:R-:W-:-:S05]  /*9eb0*/  ISETP.GT.AND P1, PT, R0, 0x38, P3 ;  /* 0x000000380000780c */ /* 0x000fca0001f24270 */
[----:B------:R-:W-:Y:S01]  /*9ec0*/  @P2 STG.E.U16 desc[UR36][R4.64+0x70], R52 ;  /* 0x0000703404002986 */ /* 0x000fe2000c101524 */
[----:B------:R-:W-:-:S03]  /*9ed0*/  ISETP.GT.AND P2, PT, R0, 0x39, P3 ;  /* 0x000000390000780c */ /* 0x000fc60001f44270 */
[----:B------:R-:W-:Y:S01]  /*9ee0*/  @P4 STG.E.U16 desc[UR36][R4.64+0x72], R53 ;  /* 0x0000723504004986 */ /* 0x000fe2000c101524 */
[----:B------:R-:W-:-:S03]  /*9ef0*/  ISETP.GT.AND P4, PT, R0, 0x40, P0 ;  /* 0x000000400000780c */ /* 0x000fc60000784270 */
        /* <DEDUP_REMOVED lines=43> */
[----:B------:R-:W-:-:S04]  /*a1b0*/  ISETP.GT.AND P2, PT, R0, 0x58, P3 ;  /* 0x000000580000780c */ /* 0x000fc80001f44270 */
[----:B------:R-:W-:Y:S01]  /*a1c0*/  @P1 STG.E.U16 desc[UR36][R4.64+0xb2], R69 ;  /* 0x0000b24504001986 */ /* 0x000fe2000c101524 */
[----:B------:R-:W-:-:S03]  /*a1d0*/  ISETP.GT.AND P1, PT, R0, 0x59, P3 ;  /* 0x000000590000780c */ /* 0x000fc60001f24270 */
[----:B------:R-:W-:Y:S01]  /*a1e0*/  @P4 STG.E.U16 desc[UR36][R4.64+0xb0], R68 ;  /* 0x0000b04404004986 */ /* 0x000fe2000c101524 */
[----:B------:R-:W-:-:S04]  /*a1f0*/  ISETP.GT.AND P4, PT, R0, 0x60, P0 ;  /* 0x000000600000780c */ /* 0x000fc80000784270 */
[----:B0-----:R-:W-:Y:S02]  /*a200*/  @P2 IMAD.MOV.U32 R6, RZ, RZ, R14 ;  /* 0x000000ffff062224 */ /* 0x001fe400078e000e */
[----:B------:R-:W-:-:S05]  /*a210*/  @P2 IMAD.MOV.U32 R7, RZ, RZ, R15 ;  /* 0x000000ffff072224 */ /* 0x000fca00078e000f */
[----:B------:R0:W-:Y:S01]  /*a220*/  @P2 STG.E.U16 desc[UR36][R6.64+0xb0], R70 ;  /* 0x0000b04606002986 */ /* 0x0001e2000c101524 */
[----:B------:R-:W-:Y:S01]  /*a230*/  ISETP.GT.AND P2, PT, R0, 0x61, P0 ;  /* 0x000000610000780c */ /* 0x000fe20000744270 */
[----:B0-----:R-:W-:Y:S01]  /*a240*/  @P1 IMAD.MOV.U32 R6, RZ, RZ, R14 ;  /* 0x000000ffff061224 */ /* 0x001fe200078e000e */
[----:B------:R-:W-:-:S05]  /*a250*/  @P1 MOV R7, R15 ;  /* 0x0000000f00071202 */ /* 0x000fca0000000f00 */
        /* <DEDUP_REMOVED lines=22> */
[----:B0-----:R-:W-:Y:S02]  /*a3c0*/  @P2 IMAD.MOV.U32 R6, RZ, RZ, R14 ;  /* 0x000000ffff062224 */ /* 0x001fe400078e000e */
[----:B------:R-:W-:-:S05]  /*a3d0*/  @P2 IMAD.MOV.U32 R7, RZ, RZ, R15 ;  /* 0x000000ffff072224 */ /* 0x000fca00078e000f */
[----:B------:R0:W-:Y:S01]  /*a3e0*/  @P2 STG.E.U16 desc[UR36][R6.64+0xd2], R79 ;  /* 0x0000d24f06002986 */ /* 0x0001e2000c101524 */
[----:B------:R-:W-:-:S04]  /*a3f0*/  ISETP.GT.AND P2, PT, R0, 0x71, P0 ;  /* 0x000000710000780c */ /* 0x000fc80000744270 */
[----:B------:R-:W-:Y:S01]  /*a400*/  @P1 STG.E.U16 desc[UR36][R4.64+0xe0], R80 ;  /* 0x0000e05004001986 */ /* 0x000fe2000c101524 */
[----:B------:R-:W-:Y:S01]  /*a410*/  ISETP.GT.AND P1, PT, R0, 0x71, P3 ;  /* 0x000000710000780c */ /* 0x000fe20001f24270 */
[----:B0-----:R-:W-:Y:S01]  /*a420*/  @P4 IMAD.MOV.U32 R6, RZ, RZ, R14 ;  /* 0x000000ffff064224 */ /* 0x001fe200078e000e */
[----:B------:R-:W-:-:S06]  /*a430*/  @P4 MOV R7, R15 ;  /* 0x0000000f00074202 */ /* 0x000fcc0000000f00 */
[----:B------:R-:W-:Y:S01]  /*a440*/  @P2 STG.E.U16 desc[UR36][R4.64+0xe2], R81 ;  /* 0x0000e25104002986 */ /* 0x000fe2000c101524 */
[C---:B------:R-:W-:Y:S02]  /*a450*/  ISETP.GT.AND P2, PT, R0.reuse, 0x78, P0 ;  /* 0x000000780000780c */ /* 0x040fe40000744270 */
[C---:B------:R-:W-:Y:S01]  /*a460*/  ISETP.GT.AND P0, PT, R0.reuse, 0x79, P0 ;  /* 0x000000790000780c */ /* 0x040fe20000704270 */
[----:B------:R0:W-:Y:S01]  /*a470*/  @P4 STG.E.U16 desc[UR36][R6.64+0xe0], R82 ;  /* 0x0000e05206004986 */ /* 0x0001e2000c101524 */
[C---:B------:R-:W-:Y:S02]  /*a480*/  ISETP.GT.AND P4, PT, R0.reuse, 0x78, P3 ;  /* 0x000000780000780c */ /* 0x040fe40001f84270 */
[----:B------:R-:W-:Y:S01]  /*a490*/  ISETP.GT.AND P3, PT, R0, 0x79, P3 ;  /* 0x000000790000780c */ /* 0x000fe20001f64270 */
[----:B0-----:R-:W-:Y:S02]  /*a4a0*/  @P1 IMAD.MOV.U32 R6, RZ, RZ, R14 ;  /* 0x000000ffff061224 */ /* 0x001fe400078e000e */
[----:B------:R-:W-:-:S05]  /*a4b0*/  @P1 IMAD.MOV.U32 R7, RZ, RZ, R15 ;  /* 0x000000ffff071224 */ /* 0x000fca00078e000f */
[----:B------:R-:W-:Y:S04]  /*a4c0*/  @P1 STG.E.U16 desc[UR36][R6.64+0xe2], R83 ;  /* 0x0000e25306001986 */ /* 0x000fe8000c101524 */
[----:B------:R-:W-:Y:S04]  /*a4d0*/  @P2 STG.E.U16 desc[UR36][R4.64+0xf0], R84 ;  /* 0x0000f05404002986 */ /* 0x000fe8000c101524 */
[----:B------:R0:W-:Y:S02]  /*a4e0*/  @P0 STG.E.U16 desc[UR36][R4.64+0xf2], R85 ;  /* 0x0000f25504000986 */ /* 0x0001e4000c101524 */
[----:B0-----:R-:W-:-:S02]  /*a4f0*/  @P4 IMAD.MOV.U32 R4, RZ, RZ, R14 ;  /* 0x000000ffff044224 */ /* 0x001fc400078e000e */
[----:B------:R-:W-:-:S05]  /*a500*/  @P4 IMAD.MOV.U32 R5, RZ, RZ, R15 ;  /* 0x000000ffff054224 */ /* 0x000fca00078e000f */
[----:B------:R0:W-:Y:S04]  /*a510*/  @P4 STG.E.U16 desc[UR36][R4.64+0xf0], R86 ;  /* 0x0000f05604004986 */ /* 0x0001e8000c101524 */
[----:B------:R0:W-:Y:S02]  /*a520*/  @P3 STG.E.U16 desc[UR36][R14.64+0xf2], R87 ;  /* 0x0000f2570e003986 */ /* 0x0001e4000c101524 */
.L_x_286:
[----:B------:R-:W-:Y:S05]  /*a530*/  BSYNC B0 ;  /* 0x0000000000007941 */ /* 0x000fea0003800000 */
.L_x_34:
[----:B------:R-:W-:Y:S01]  /*a540*/  ULDC UR4, c[0x0][0xc] ;  /* 0x0000030000047ab9 */ /* 0x000fe20000000800 */
[----:B------:R-:W-:Y:S01]  /*a550*/  ULDC UR5, c[0x0][0x10] ;  /* 0x0000040000057ab9 */ /* 0x000fe20000000800 */
[----:B0-----:R-:W0:Y:S01]  /*a560*/  LDC R5, c[0x0][0x14] ;  /* 0x00000500ff057b82 */ /* 0x001e220000000800 */
[----:B------:R-:W-:Y:S01]  /*a570*/  UIMAD.WIDE.U32 UR4, UR4, UR5, URZ ;  /* 0x00000005040472a5 */ /* 0x000fe2000f8e003f */
[----:B------:R-:W-:Y:S01]  /*a580*/  PRMT R0, RZ, 0x7610, R0 ;  /* 0x00007610ff007816 */ /* 0x000fe20000000000 */
[----:B------:R-:W-:Y:S02]  /*a590*/  IMAD.MOV.U32 R153, RZ, RZ, -0x1 ;  /* 0xffffffffff997424 */ /* 0x000fe400078e00ff */
[----:B------:R-:W-:Y:S02]  /*a5a0*/  IMAD.MOV.U32 R23, RZ, RZ, -0x1 ;  /* 0xffffffffff177424 */ /* 0x000fe400078e00ff */
[----:B0-----:R-:W-:-:S04]  /*a5b0*/  IMAD.WIDE.U32 R16, R5, UR4, R16 ;  /* 0x0000000405107c25 */ /* 0x001fc8000f8e0010 */
[----:B------:R-:W-:Y:S01]  /*a5c0*/  IMAD R5, R5, UR5, RZ ;  /* 0x0000000505057c24 */ /* 0x000fe2000f8e02ff */
[----:B------:R-:W-:Y:S02]  /*a5d0*/  ULDC.64 UR4, c[0x0][0x650] ;  /* 0x0001940000047ab9 */ /* 0x000fe40000000a00 */
[----:B------:R-:W-:Y:S01]  /*a5e0*/  ISETP.GE.U32.AND P0, PT, R16, UR4, PT ;  /* 0x0000000410007c0c */ /* 0x000fe2000bf06070 */
[----:B------:R-:W-:-:S05]  /*a5f0*/  IMAD.IADD R17, R17, 0x1, R5 ;  /* 0x0000000111117824 */ /* 0x000fca00078e0205 */
[----:B------:R-:W-:-:S13]  /*a600*/  ISETP.GE.U32.AND.EX P0, PT, R17, UR5, PT, P0 ;  /* 0x0000000511007c0c */ /* 0x000fda000bf06100 */
[----:B------:R-:W-:Y:S05]  /*a610*/  @P0 BRA `(.L_x_287) ;  /* 0x0000000400640947 */ /* 0x000fea0003800000 */
[----:B------:R-:W0:Y:S01]  /*a620*/  S2R R12, SR_CTAID.X ;  /* 0x00000000000c7919 */ /* 0x000e220000002500 */
[----:B------:R-:W3:Y:S01]  /*a630*/  LDC.64 R10, c[0x0][0x628] ;  /* 0x00018a00ff0a7b82 */ /* 0x000ee20000000a00 */
[----:B------:R-:W-:Y:S01]  /*a640*/  ULDC UR4, c[0x0][0x150] ;  /* 0x0000540000047ab9 */ /* 0x000fe20000000800 */
[----:B-12---:R-:W-:Y:S01]  /*a650*/  IMAD.MOV.U32 R8, RZ, RZ, R16 ;  /* 0x000000ffff087224 */ /* 0x006fe200078e0010 */
[----:B------:R-:W1:Y:S01]  /*a660*/  S2R R24, SR_CTAID.Y ;  /* 0x0000000000187919 */ /* 0x000e620000002600 */
[----:B------:R-:W-:-:S04]  /*a670*/  IMAD.MOV.U32 R9, RZ, RZ, R17 ;  /* 0x000000ffff097224 */ /* 0x000fc800078e0011 */
[----:B------:R-:W2:Y:S08]  /*a680*/  LDC R21, c[0x0][0x144] ;  /* 0x00005100ff157b82 */ /* 0x000eb00000000800 */
[----:B------:R-:W1:Y:S08]  /*a690*/  LDC R0, c[0x0][0x630] ;  /* 0x00018c00ff007b82 */ /* 0x000e700000000800 */
[----:B------:R-:W1:Y:S01]  /*a6a0*/  LDC.64 R14, c[0x0][0x620] ;  /* 0x00018800ff0e7b82 */ /* 0x000e620000000a00 */
[----:B---3--:R-:W-:-:S04]  /*a6b0*/  ISETP.NE.U32.AND P0, PT, R10, RZ, PT ;  /* 0x000000ff0a00720c */ /* 0x008fc80003f05070 */
[----:B------:R-:W-:Y:S02]  /*a6c0*/  ISETP.NE.AND.EX P0, PT, R11, RZ, PT, P0 ;  /* 0x000000ff0b00720c */ /* 0x000fe40003f05300 */
[----:B0-----:R-:W-:-:S05]  /*a6d0*/  I2FP.F32.U32 R3, R12 ;  /* 0x0000000c00037245 */ /* 0x001fca0000201000 */
[----:B------:R-:W-:-:S04]  /*a6e0*/  FMUL R3, R3, UR4 ;  /* 0x0000000403037c20 */ /* 0x000fc80008400000 */
[----:B------:R0:W3:Y:S02]  /*a6f0*/  F2I.U32.TRUNC.NTZ R20, R3 ;  /* 0x0000000300147305 */ /* 0x0000e4000020f000 */
[----:B--2---:R-:W-:Y:S05]  /*a700*/  @!P0 BRA `(.L_x_288) ;  /* 0x0000000000288947 */ /* 0x004fea0003800000 */
[----:B0-----:R-:W0:Y:S02]  /*a710*/  LDC R3, c[0x0][0x634] ;  /* 0x00018d00ff037b82 */ /* 0x001e240000000800 */
        /* <DEDUP_REMOVED lines=9> */
.L_x_288:
[----:B------:R-:W2:Y:S01]  /*a7b0*/  LDC.64 R30, c[0x0][0x640] ;  /* 0x00019000ff1e7b82 */ /* 0x000ea20000000a00 */
[-CC-:B-1----:R-:W-:Y:S01]  /*a7c0*/  SHF.R.U64 R23, R8, R0.reuse, R9.reuse ;  /* 0x0000000008177219 */ /* 0x182fe20000001209 */
[----:B---3--:R-:W-:Y:S01]  /*a7d0*/  IMAD.MOV R20, RZ, RZ, -R20 ;  /* 0x000000ffff147224 */ /* 0x008fe200078e0a14 */
[----:B------:R-:W-:Y:S01]  /*a7e0*/  SHF.R.U32.HI R0, RZ, R0, R9 ;  /* 0x00000000ff007219 */ /* 0x000fe20000011609 */
[----:B------:R-:W-:Y:S01]  /*a7f0*/  ULDC UR4, c[0x0][0x154] ;  /* 0x0000550000047ab9 */ /* 0x000fe20000000800 */
[----:B0-----:R-:W-:Y:S01]  /*a800*/  IADD3 R3, P0, RZ, -R23, RZ ;  /* 0x80000017ff037210 */ /* 0x001fe20007f1e0ff */
[----:B------:R-:W-:Y:S02]  /*a810*/  IMAD R26, R21, R20, R12 ;  /* 0x00000014151a7224 */ /* 0x000fe400078e020c */
[----:B------:R-:W0:Y:S01]  /*a820*/  LDC R6, c[0x0][0x618] ;  /* 0x00018600ff067b82 */ /* 0x000e220000000800 */
[----:B------:R-:W-:Y:S02]  /*a830*/  IMAD.MOV.U32 R7, RZ, RZ, 0x1 ;  /* 0x00000001ff077424 */ /* 0x000fe400078e00ff */
[----:B------:R-:W-:-:S04]  /*a840*/  IMAD.X R5, RZ, RZ, ~R0, P0 ;  /* 0x000000ffff057224 */ /* 0x000fc800000e0e00 */
[-C--:B------:R-:W-:Y:S01]  /*a850*/  IMAD R0, R5, R14.reuse, RZ ;  /* 0x0000000e05007224 */ /* 0x080fe200078e02ff */
[----:B------:R-:W1:Y:S01]  /*a860*/  LDC R8, c[0x0][0x608] ;  /* 0x00018200ff087b82 */ /* 0x000e620000000800 */
[----:B------:R-:W-:-:S04]  /*a870*/  IMAD.WIDE.U32 R4, R3, R14, R16 ;  /* 0x0000000e03047225 */ /* 0x000fc800078e0010 */
[----:B------:R-:W-:Y:S01]  /*a880*/  IMAD R3, R3, R15, R0 ;  /* 0x0000000f03037224 */ /* 0x000fe200078e0200 */
[----:B------:R-:W-:Y:S02]  /*a890*/  I2FP.F32.U32 R0, R24 ;  /* 0x0000001800007245 */ /* 0x000fe40000201000 */
[----:B------:R-:W3:Y:S01]  /*a8a0*/  LDC R28, c[0x0][0x658] ;  /* 0x00019600ff1c7b82 */ /* 0x000ee20000000800 */
[----:B------:R-:W-:Y:S01]  /*a8b0*/  IMAD.IADD R3, R5, 0x1, R3 ;  /* 0x0000000105037824 */ /* 0x000fe200078e0203 */
[----:B--2---:R-:W-:Y:S01]  /*a8c0*/  ISETP.NE.U32.AND P0, PT, R30, RZ, PT ;  /* 0x000000ff1e00720c */ /* 0x004fe20003f05070 */
[----:B------:R-:W-:Y:S01]  /*a8d0*/  FMUL R0, R0, UR4 ;  /* 0x0000000400007c20 */ /* 0x000fe20008400000 */
[----:B------:R-:W-:Y:S02]  /*a8e0*/  IMAD.MOV.U32 R5, RZ, RZ, -0x1 ;  /* 0xffffffffff057424 */ /* 0x000fe400078e00ff */
[----:B------:R-:W-:Y:S01]  /*a8f0*/  ISETP.NE.AND.EX P0, PT, R31, RZ, PT, P0 ;  /* 0x000000ff1f00720c */ /* 0x000fe20003f05300 */
[----:B------:R2:W2:Y:S01]  /*a900*/  F2I.U32.TRUNC.NTZ R14, R0 ;  /* 0x00000000000e7305 */ /* 0x0004a2000020f000 */
[----:B------:R-:W2:Y:S01]  /*a910*/  LDC R15, c[0x0][0x148] ;  /* 0x00005200ff0f7b82 */ /* 0x000ea20000000800 */
[----:B0-----:R-:W-:-:S02]  /*a920*/  SHF.R.U64 R12, R4, R6, R3 ;  /* 0x00000006040c7219 */ /* 0x001fc40000001203 */
[----:B------:R-:W-:-:S05]  /*a930*/  SHF.R.U32.HI R3, RZ, R6, R3 ;  /* 0x00000006ff037219 */ /* 0x000fca0000011603 */
[----:B------:R-:W0:Y:S01]  /*a940*/  LDC R20, c[0x0][0x600] ;  /* 0x00018000ff147b82 */ /* 0x000e220000000800 */
[-CC-:B-1----:R-:W-:Y:S02]  /*a950*/  SHF.R.U64 R10, R12, R8.reuse, R3.reuse ;  /* 0x000000080c0a7219 */ /* 0x182fe40000001203 */
[----:B------:R-:W-:-:S05]  /*a960*/  SHF.R.U32.HI R3, RZ, R8, R3 ;  /* 0x00000008ff037219 */ /* 0x000fca0000011603 */
[----:B------:R-:W1:Y:S01]  /*a970*/  LDC R25, c[0x0][0x648] ;  /* 0x00019200ff197b82 */ /* 0x000e620000000800 */
[-C--:B---3--:R-:W-:Y:S02]  /*a980*/  SHF.L.U32 R4, R5, R28.reuse, RZ ;  /* 0x0000001c05047219 */ /* 0x088fe400000006ff */
[-CC-:B------:R-:W-:Y:S02]  /*a990*/  SHF.R.U64 R13, R10, R28.reuse, R3.reuse ;  /* 0x0000001c0a0d7219 */ /* 0x180fe40000001203 */
[----:B------:R-:W-:Y:S02]  /*a9a0*/  SHF.R.U32.HI R5, RZ, R28, R3 ;  /* 0x0000001cff057219 */ /* 0x000fe40000011603 */
[----:B------:R-:W-:Y:S01]  /*a9b0*/  LOP3.LUT R21, RZ, R4, RZ, 0x33, !PT ;  /* 0x00000004ff157212 */ /* 0x000fe200078e33ff */
[----:B------:R-:W3:Y:S01]  /*a9c0*/  LDC R27, c[0x0][0x638] ;  /* 0x00018e00ff1b7b82 */ /* 0x000ee20000000800 */
[----:B------:R-:W-:Y:S01]  /*a9d0*/  SHF.L.U32 R28, R7, R28, RZ ;  /* 0x0000001c071c7219 */ /* 0x000fe200000006ff */
[----:B------:R-:W-:-:S06]  /*a9e0*/  IMAD.MOV.U32 R4, RZ, RZ, R13 ;  /* 0x000000ffff047224 */ /* 0x000fcc00078e000d */
[----:B------:R-:W0:Y:S01]  /*a9f0*/  LDC R29, c[0x0][0x610] ;  /* 0x00018400ff1d7b82 */ /* 0x000e220000000800 */
[----:B------:R-:W-:Y:S05]  /*aa00*/  @!P0 BRA `(.L_x_289) ;  /* 0x0000000000288947 */ /* 0x000fea0003800000 */
[----:B--2---:R-:W2:Y:S02]  /*aa10*/  LDC R0, c[0x0][0x64c] ;  /* 0x00019300ff007b82 */ /* 0x004ea40000000800 */
[----:B--2---:R-:W-:-:S05]  /*aa20*/  IADD3 R3, P0, R13, R0, RZ ;  /* 0x000000000d037210 */ /* 0x004fca0007f1e0ff */
[----:B------:R-:W-:-:S04]  /*aa30*/  IMAD.X R11, RZ, RZ, R5, P0 ;  /* 0x000000ffff0b7224 */ /* 0x000fc800000e0605 */
[----:B------:R-:W-:-:S04]  /*aa40*/  IMAD.WIDE.U32 R4, R11, R30, RZ ;  /* 0x0000001e0b047225 */ /* 0x000fc800078e00ff */
[----:B------:R-:W-:-:S04]  /*aa50*/  IMAD.WIDE.U32 R6, P0, R3, R31, R4 ;  /* 0x0000001f03067225 */ /* 0x000fc80007800004 */
[----:B------:R-:W-:Y:S01]  /*aa60*/  IMAD.WIDE.U32 R4, R3, R30, RZ ;  /* 0x0000001e03047225 */ /* 0x000fe200078e00ff */
[----:B------:R-:W-:-:S03]  /*aa70*/  IADD3.X R9, RZ, RZ, RZ, P0, !PT ;  /* 0x000000ffff097210 */ /* 0x000fc600007fe4ff */
[----:B------:R-:W-:Y:S01]  /*aa80*/  IMAD.MOV.U32 R8, RZ, RZ, R7 ;  /* 0x000000ffff087224 */ /* 0x000fe200078e0007 */
[----:B------:R-:W-:-:S05]  /*aa90*/  IADD3 RZ, P0, R5, R6, RZ ;  /* 0x0000000605ff7210 */ /* 0x000fca0007f1e0ff */
[----:B------:R-:W-:-:S08]  /*aaa0*/  IMAD.WIDE.U32.X R4, R11, R31, R8, P0 ;  /* 0x0000001f0b047225 */ /* 0x000fd000000e0408 */
.L_x_289:
[----:B------:R-:W-:Y:S01]  /*aab0*/  ISETP.NE.AND P0, PT, R2, 0x1, PT ;  /* 0x000000010200780c */ /* 0x000fe20003f05270 */
[----:B--2---:R-:W-:Y:S01]  /*aac0*/  IMAD.MOV R14, RZ, RZ, -R14 ;  /* 0x000000ffff0e7224 */ /* 0x004fe200078e0a0e */
[----:B-1----:R-:W-:Y:S01]  /*aad0*/  SHF.R.U64 R0, R4, R25, R5 ;  /* 0x0000001904007219 */ /* 0x002fe20000001205 */
[----:B0-----:R-:W-:Y:S01]  /*aae0*/  VIADD R5, R20, 0xffffffff ;  /* 0xffffffff14057836 */ /* 0x001fe20000000000 */
[----:B------:R-:W-:Y:S01]  /*aaf0*/  LOP3.LUT R3, R10, R21, RZ, 0xc0, !PT ;  /* 0x000000150a037212 */ /* 0x000fe200078ec0ff */
[----:B------:R-:W-:Y:S02]  /*ab00*/  IMAD.MOV.U32 R6, RZ, RZ, 0x1 ;  /* 0x00000001ff067424 */ /* 0x000fe400078e00ff */
[----:B------:R-:W-:Y:S01]  /*ab10*/  IMAD.MOV R4, RZ, RZ, -R0 ;  /* 0x000000ffff047224 */ /* 0x000fe200078e0a00 */
[----:B------:R-:W-:Y:S01]  /*ab20*/  LOP3.LUT R5, R12, R5, RZ, 0xc0, !PT ;  /* 0x000000050c057212 */ /* 0x000fe200078ec0ff */
[----:B------:R-:W-:Y:S02]  /*ab30*/  IMAD R3, R28, R0, R3 ;  /* 0x000000001c037224 */ /* 0x000fe400078e0203 */
[----:B---3--:R-:W-:-:S02]  /*ab40*/  IMAD R0, R4, R27, R13 ;  /* 0x0000001b04007224 */ /* 0x008fc400078e020d */
[----:B------:R-:W-:Y:S02]  /*ab50*/  @P0 IMAD R26, R15, R14, R24 ;  /* 0x0000000e0f1a0224 */ /* 0x000fe400078e0218 */
[----:B------:R-:W-:Y:S01]  /*ab60*/  IMAD R4, R0, R20, R5 ;  /* 0x0000001400047224 */ /* 0x000fe200078e0205 */
[----:B------:R-:W-:Y:S01]  /*ab70*/  PRMT R0, R6, 0x7610, R0 ;  /* 0x0000761006007816 */ /* 0x000fe20000000000 */
[----:B------:R-:W-:-:S05]  /*ab80*/  IMAD R3, R3, R29, R26 ;  /* 0x0000001d03037224 */ /* 0x000fca00078e021a */
[----:B------:R-:W-:Y:S02]  /*ab90*/  SEL R153, R4, R3, !P0 ;  /* 0x0000000304997207 */ /* 0x000fe40004000000 */
[----:B------:R-:W-:-:S07]  /*aba0*/  SEL R3, R3, R4, !P0 ;  /* 0x0000000403037207 */ /* 0x000fce0004000000 */
.L_x_287:
[----:B------:R-:W-:Y:S01]  /*abb0*/  LOP3.LUT P0, RZ, R0, 0xff, RZ, 0xc0, !PT ;  /* 0x000000ff00ff7812 */ /* 0x000fe2000780c0ff */
[----:B------:R-:W-:-:S12]  /*abc0*/  IMAD.MOV.U32 R152, RZ, RZ, R3 ;  /* 0x000000ffff987224 */ /* 0x000fd800078e0003 */
[----:B------:R-:W-:Y:S05]  /*abd0*/  @P0 BRA `(.L_x_290) ;  /* 0xffffff6400640947 */ /* 0x000fea000383ffff */
[----:B------:R-:W-:Y:S05]  /*abe0*/  EXIT ;  /* 0x000000000000794d */ /* 0x000fea0003800000 */
.L_x_7:
[----:B0-----:R-:W-:Y:S01]  /*abf0*/  ULDC.64 UR4, c[0x0][0x650] ;  /* 0x0001940000047ab9 */ /* 0x001fe20000000a00 */
        /* <DEDUP_REMOVED lines=8> */
[----:B------:R-:W-:Y:S01]  /*ac80*/  MOV R12, R16 ;  /* 0x00000010000c7202 */ /* 0x000fe20000000f00 */
[----:B------:R-:W-:-:S06]  /*ac90*/  IMAD.MOV.U32 R13, RZ, RZ, R17 ;  /* 0x000000ffff0d7224 */ /* 0x000fcc00078e0011 */
[----:B------:R-:W1:Y:S08]  /*aca0*/  LDC R6, c[0x0][0x630] ;  /* 0x00018c00ff067b82 */ /* 0x000e700000000800 */
[----:B------:R-:W2:Y:S01]  /*acb0*/  LDC.64 R24, c[0x0][0x620] ;  /* 0x00018800ff187b82 */ /* 0x000ea20000000a00 */
[----:B0-----:R-:W-:-:S04]  /*acc0*/  ISETP.NE.U32.AND P0, PT, R14, RZ, PT ;  /* 0x000000ff0e00720c */ /* 0x001fc80003f05070 */
[----:B------:R-:W-:-:S13]  /*acd0*/  ISETP.NE.AND.EX P0, PT, R15, RZ, PT, P0 ;  /* 0x000000ff0f00720c */ /* 0x000fda0003f05300 */
[----:B-12---:R-:W-:Y:S05]  /*ace0*/  @!P0 BRA `(.L_x_292) ;  /* 0x0000000000288947 */ /* 0x006fea0003800000 */
[----:B------:R-:W0:Y:S02]  /*acf0*/  LDC R9, c[0x0][0x634] ;  /* 0x00018d00ff097b82 */ /* 0x000e240000000800 */
[----:B0-----:R-:W-:-:S05]  /*ad00*/  IADD3 R13, P0, R16, R9, RZ ;  /* 0x00000009100d7210 */ /* 0x001fca0007f1e0ff */
        /* <DEDUP_REMOVED lines=8> */
.L_x_292:
[----:B------:R-:W0:Y:S01]  /*ad90*/  LDC.64 R28, c[0x0][0x640] ;  /* 0x00019000ff1c7b82 */ /* 0x000e220000000a00 */
[-CC-:B------:R-:W-:Y:S01]  /*ada0*/  SHF.R.U64 R22, R12, R6.reuse, R13.reuse ;  /* 0x000000060c167219 */ /* 0x180fe2000000120d */
[----:B------:R-:W-:Y:S01]  /*adb0*/  IMAD.MOV.U32 R30, RZ, RZ, 0x1 ;  /* 0x00000001ff1e7424 */ /* 0x000fe200078e00ff */
[----:B------:R-:W-:Y:S02]  /*adc0*/  SHF.R.U32.HI R6, RZ, R6, R13 ;  /* 0x00000006ff067219 */ /* 0x000fe4000001160d */
        /* <DEDUP_REMOVED lines=8> */
[----:B------:R-:W-:Y:S01]  /*ae50*/  IMAD.IADD R9, R9, 0x1, R11 ;  /* 0x0000000109097824 */ /* 0x000fe200078e020b */
[----:B0-----:R-:W-:-:S04]  /*ae60*/  ISETP.NE.U32.AND P0, PT, R28, RZ, PT ;  /* 0x000000ff1c00720c */ /* 0x001fc80003f05070 */
[----:B------:R-:W-:Y:S02]  /*ae70*/  ISETP.NE.AND.EX P0, PT, R29, RZ, PT, P0 ;  /* 0x000000ff1d00720c */ /* 0x000fe40003f05300 */
[----:B------:R-:W0:Y:S01]  /*ae80*/  LDC R20, c[0x0][0x600] ;  /* 0x00018000ff147b82 */ /* 0x000e220000000800 */
[-CC-:B-1----:R-:W-:Y:S01]  /*ae90*/  SHF.R.U64 R14, R8, R10.reuse, R9.reuse ;  /* 0x0000000a080e7219 */ /* 0x182fe20000001209 */
[----:B------:R-:W-:Y:S01]  /*aea0*/  IMAD.MOV.U32 R8, RZ, RZ, -0x1 ;  /* 0xffffffffff087424 */ /* 0x000fe200078e00ff */
[----:B------:R-:W-:-:S05]  /*aeb0*/  SHF.R.U32.HI R9, RZ, R10, R9 ;  /* 0x0000000aff097219 */ /* 0x000fca0000011609 */
[----:B------:R-:W1:Y:S01]  /*aec0*/  LDC R24, c[0x0][0x648] ;  /* 0x00019200ff187b82 */ /* 0x000e620000000800 */
[-CC-:B--2---:R-:W-:Y:S02]  /*aed0*/  SHF.R.U64 R23, R14, R12.reuse, R9.reuse ;  /* 0x0000000c0e177219 */ /* 0x184fe40000001209 */
[----:B------:R-:W-:-:S05]  /*aee0*/  SHF.R.U32.HI R6, RZ, R12, R9 ;  /* 0x0000000cff067219 */ /* 0x000fca0000011609 */
[----:B------:R-:W2:Y:S01]  /*aef0*/  LDC R26, c[0x0][0x638] ;  /* 0x00018e00ff1a7b82 */ /* 0x000ea20000000800 */
[-C--:B---3--:R-:W-:Y:S02]  /*af00*/  SHF.L.U32 R8, R8, R27.reuse, RZ ;  /* 0x0000001b08087219 */ /* 0x088fe400000006ff */
[-CC-:B------:R-:W-:Y:S02]  /*af10*/  SHF.R.U64 R25, R23, R27.reuse, R6.reuse ;  /* 0x0000001b17197219 */ /* 0x180fe40000001206 */
[----:B------:R-:W-:Y:S02]  /*af20*/  LOP3.LUT R32, RZ, R8, RZ, 0x33, !PT ;  /* 0x00000008ff207212 */ /* 0x000fe400078e33ff */
[----:B------:R-:W-:Y:S01]  /*af30*/  SHF.R.U32.HI R9, RZ, R27, R6 ;  /* 0x0000001bff097219 */ /* 0x000fe20000011606 */
[----:B------:R-:W3:Y:S01]  /*af40*/  LDC R31, c[0x0][0x610] ;  /* 0x00018400ff1f7b82 */ /* 0x000ee20000000800 */
[----:B------:R-:W-:Y:S01]  /*af50*/  IMAD.MOV.U32 R8, RZ, RZ, R25 ;  /* 0x000000ffff087224 */ /* 0x000fe200078e0019 */
[----:B------:R-:W-:Y:S06]  /*af60*/  @!P0 BRA `(.L_x_293) ;  /* 0x0000000000288947 */ /* 0x000fec0003800000 */
[----:B------:R-:W4:Y:S02]  /*af70*/  LDC R6, c[0x0][0x64c] ;  /* 0x00019300ff067b82 */ /* 0x000f240000000800 */
[----:B----4-:R-:W-:-:S04]  /*af80*/  IADD3 R13, P0, R25, R6, RZ ;  /* 0x00000006190d7210 */ /* 0x010fc80007f1e0ff */
        /* <DEDUP_REMOVED lines=8> */
.L_x_293:
[----:B------:R-:W-:Y:S02]  /*b010*/  ISETP.NE.AND P0, PT, R2, 0x1, PT ;  /* 0x000000010200780c */ /* 0x000fe40003f05270 */
[----:B-1----:R-:W-:Y:S01]  /*b020*/  SHF.R.U64 R6, R8, R24, R9 ;  /* 0x0000001808067219 */ /* 0x002fe20000001209 */
[----:B0-----:R-:W-:Y:S01]  /*b030*/  VIADD R9, R20, 0xffffffff ;  /* 0xffffffff14097836 */ /* 0x001fe20000000000 */
[----:B------:R-:W-:Y:S02]  /*b040*/  SHF.L.U32 R30, R30, R27, RZ ;  /* 0x0000001b1e1e7219 */ /* 0x000fe400000006ff */
[----:B------:R-:W-:Y:S01]  /*b050*/  LOP3.LUT R5, R23, R32, RZ, 0xc0, !PT ;  /* 0x0000002017057212 */ /* 0x000fe200078ec0ff */
[----:B------:R-:W-:-:S04]  /*b060*/  IMAD.MOV R8, RZ, RZ, -R6 ;  /* 0x000000ffff087224 */ /* 0x000fc800078e0a06 */
[----:B------:R-:W-:Y:S01]  /*b070*/  IMAD R6, R30, R6, R5 ;  /* 0x000000061e067224 */ /* 0x000fe200078e0205 */
[----:B------:R-:W-:Y:S01]  /*b080*/  LOP3.LUT R5, R14, R9, RZ, 0xc0, !PT ;  /* 0x000000090e057212 */ /* 0x000fe200078ec0ff */
[----:B------:R-:W-:Y:S02]  /*b090*/  @P0 IMAD R3, R7, R21, R4 ;  /* 0x0000001507030224 */ /* 0x000fe400078e0204 */
[----:B--2---:R-:W-:Y:S02]  /*b0a0*/  IMAD R4, R8, R26, R25 ;  /* 0x0000001a08047224 */ /* 0x004fe400078e0219 */
[----:B---3--:R-:W-:Y:S02]  /*b0b0*/  IMAD R3, R6, R31, R3 ;  /* 0x0000001f06037224 */ /* 0x008fe400078e0203 */
[----:B------:R-:W-:Y:S02]  /*b0c0*/  IMAD R4, R4, R20, R5 ;  /* 0x0000001404047224 */ /* 0x000fe400078e0205 */
[----:B------:R-:W-:-:S02]  /*b0d0*/  IMAD.MOV.U32 R8, RZ, RZ, 0x1 ;  /* 0x00000001ff087424 */ /* 0x000fc400078e00ff */
[----:B------:R-:W-:Y:S01]  /*b0e0*/  IMAD.MOV.U32 R6, RZ, RZ, R22 ;  /* 0x000000ffff067224 */ /* 0x000fe200078e0016 */
[----:B------:R-:W-:Y:S02]  /*b0f0*/  SEL R13, R4, R3, !P0 ;  /* 0x00000003040d7207 */ /* 0x000fe40004000000 */
[----:B------:R-:W-:-:S07]  /*b100*/  SEL R20, R3, R4, !P0 ;  /* 0x0000000403147207 */ /* 0x000fce0004000000 */
.L_x_291:
[----:B------:R-:W-:-:S08]  /*b110*/  NOP ;  /* 0x0000000000007918 */ /* 0x000fd00000000000 */
[----:B------:R-:W0:-:S00]  /*b120*/  USETMAXREG.DEALLOC.CTAPOOL 0x28 ;  /* 0x00000028000079c8 */ /* 0x000e0000080e0500 */
[----:B0-----:R-:W-:-:S13]  /*b130*/  ISETP.NE.AND P0, PT, R0, RZ, PT ;  /* 0x000000ff0000720c */ /* 0x001fda0003f05270 */
[----:B------:R-:W-:Y:S05]  /*b140*/  @P0 EXIT ;  /* 0x000000000000094d */ /* 0x000fea0003800000 */
[----:B------:R-:W-:Y:S01]  /*b150*/  LOP3.LUT P0, RZ, R8, 0xff, RZ, 0xc0, !PT ;  /* 0x000000ff08ff7812 */ /* 0x000fe2000780c0ff */
[----:B------:R-:W-:Y:S02]  /*b160*/  IMAD.MOV.U32 R0, RZ, RZ, 0x1 ;  /* 0x00000001ff007424 */ /* 0x000fe400078e00ff */
[----:B------:R-:W-:-:S10]  /*b170*/  IMAD.MOV.U32 R3, RZ, RZ, RZ ;  /* 0x000000ffff037224 */ /* 0x000fd400078e00ff */
[----:B------:R-:W-:Y:S05]  /*b180*/  @!P0 BRA `(.L_x_294) ;  /* 0x0000000c00388947 */ /* 0x000fea0003800000 */
[----:B------:R-:W0:Y:S01]  /*b190*/  LDC R0, c[0x0][0x28c] ;  /* 0x0000a300ff007b82 */ /* 0x000e220000000800 */
[----:B------:R-:W-:Y:S01]  /*b1a0*/  ULDC UR5, c[0x0][0x658] ;  /* 0x0001960000057ab9 */ /* 0x000fe20000000800 */
[----:B------:R-:W-:Y:S01]  /*b1b0*/  UMOV UR7, 0xffffffff ;  /* 0xffffffff00077882 */ /* 0x000fe20000000000 */
[----:B------:R-:W-:Y:S01]  /*b1c0*/  ULDC UR6, c[0x0][0xc] ;  /* 0x0000030000067ab9 */ /* 0x000fe20000000800 */
[----:B------:R-:W-:Y:S01]  /*b1d0*/  USHF.L.U32 UR8, UR7, UR5, URZ ;  /* 0x0000000507087299 */ /* 0x000fe2000800063f */
[----:B------:R-:W-:Y:S01]  /*b1e0*/  BSSY B0, `(.L_x_294) ;  /* 0x00000c8000007945 */ /* 0x000fe20003800000 */
[----:B------:R-:W-:Y:S01]  /*b1f0*/  UMOV UR9, 0x1 ;  /* 0x0000000100097882 */ /* 0x000fe20000000000 */
[----:B------:R-:W-:Y:S01]  /*b200*/  ULDC UR7, c[0x0][0x10] ;  /* 0x0000040000077ab9 */ /* 0x000fe20000000800 */
[----:B------:R-:W1:Y:S01]  /*b210*/  S2UR UR10, SR_CgaCtaId ;  /* 0x00000000000a79c3 */ /* 0x000e620000008800 */
[----:B------:R-:W-:Y:S01]  /*b220*/  UIMAD.WIDE.U32 UR6, UR6, UR7, URZ ;  /* 0x00000007060672a5 */ /* 0x000fe2000f8e003f */
[----:B------:R-:W-:Y:S01]  /*b230*/  MOV R9, 0x1 ;  /* 0x0000000100097802 */ /* 0x000fe20000000f00 */
[----:B------:R-:W-:Y:S01]  /*b240*/  USHF.L.U32 UR18, UR9, UR5, URZ ;  /* 0x0000000509127299 */ /* 0x000fe2000800063f */
[----:B------:R-:W-:Y:S01]  /*b250*/  LOP3.LUT R8, R19, 0x2, RZ, 0xfc, !PT ;  /* 0x0000000213087812 */ /* 0x000fe200078efcff */
[----:B------:R-:W-:Y:S01]  /*b260*/  ULDC UR4, c[0x0][0x600] ;  /* 0x0001800000047ab9 */ /* 0x000fe20000000800 */
[----:B------:R-:W-:Y:S01]  /*b270*/  ULDC UR5, c[0x0][0x14] ;  /* 0x0000050000057ab9 */ /* 0x000fe20000000800 */
[----:B------:R-:W-:-:S02]  /*b280*/  UIADD3 UR4, UR4, -0x1, URZ ;  /* 0xffffffff04047890 */ /* 0x000fc4000fffe03f */
[----:B------:R-:W-:Y:S02]  /*b290*/  UIMAD.WIDE.U32 UR20, UR6, UR5, URZ ;  /* 0x00000005061472a5 */ /* 0x000fe4000f8e003f */
[----:B------:R-:W-:Y:S02]  /*b2a0*/  UIMAD UR13, UR7, UR5, URZ ;  /* 0x00000005070d72a4 */ /* 0x000fe4000f8e023f */
[----:B------:R-:W-:Y:S02]  /*b2b0*/  ULOP3.LUT UR17, URZ, UR8, URZ, 0x33, !UPT ;  /* 0x000000083f117292 */ /* 0x000fe4000f8e333f */
[----:B------:R-:W-:Y:S01]  /*b2c0*/  UIADD3 UR13, UR21, UR13, URZ ;  /* 0x0000000d150d7290 */ /* 0x000fe2000fffe03f */
[----:B0-----:R-:W-:Y:S01]  /*b2d0*/  VIADD R0, R0, 0x1f ;  /* 0x0000001f00007836 */ /* 0x001fe20000000000 */
[----:B------:R-:W-:-:S04]  /*b2e0*/  ULDC.64 UR22, c[0x0][0x198] ;  /* 0x0000660000167ab9 */ /* 0x000fc80000000a00 */
[----:B------:R-:W-:Y:S01]  /*b2f0*/  SHF.R.S32.HI R3, RZ, 0x1f, R0 ;  /* 0x0000001fff037819 */ /* 0x000fe20000011400 */
[----:B-1----:R-:W-:-:S03]  /*b300*/  IMAD.U32 R11, RZ, RZ, UR10 ;  /* 0x0000000aff0b7e24 */ /* 0x002fc6000f8e00ff */
[----:B------:R-:W-:Y:S01]  /*b310*/  LEA.HI R3, R3, R0, RZ, 0x5 ;  /* 0x0000000003037211 */ /* 0x000fe200078f28ff */
[----:B------:R-:W-:-:S03]  /*b320*/  IMAD.MOV.U32 R0, RZ, RZ, 0x1 ;  /* 0x00000001ff007424 */ /* 0x000fc600078e00ff */
[----:B------:R-:W-:Y:S01]  /*b330*/  SHF.R.S32.HI R10, RZ, 0x5, R3 ;  /* 0x00000005ff0a7819 */ /* 0x000fe20000011403 */
[----:B------:R-:W-:-:S04]  /*b340*/  IMAD.MOV.U32 R3, RZ, RZ, RZ ;  /* 0x000000ffff037224 */ /* 0x000fc800078e00ff */
[----:B------:R-:W-:-:S07]  /*b350*/  VIADD R12, R10, 0x1 ;  /* 0x000000010a0c7836 */ /* 0x000fce0000000000 */
.L_x_305:
[----:B------:R-:W-:-:S03]  /*b360*/  UMOV UR5, 0xffffffff ;  /* 0xffffffff00057882 */ /* 0x000fc60000000000 */
[----:B------:R-:W-:Y:S05]  /*b370*/  BRA.DIV UR5, `(.L_x_295) ;  /* 0x0000000e05807947 */ /* 0x000fea000b800000 */
[----:B------:R-:W-:-:S13]  /*b380*/  ELECT P6, URZ, PT ;  /* 0x00000000003f782f */ /* 0x000fda00038c0000 */
.L_x_315:
[----:B------:R-:W0:Y:S01]  /*b390*/  LDC R4, c[0x0][0x28c] ;  /* 0x0000a300ff047b82 */ /* 0x000e220000000800 */
[----:B------:R-:W-:Y:S01]  /*b3a0*/  BSSY B1, `(.L_x_296) ;  /* 0x0000039000017945 */ /* 0x000fe20003800000 */
[----:B0-----:R-:W-:-:S13]  /*b3b0*/  ISETP.LT.OR P6, PT, R4, 0x1, !P6 ;  /* 0x000000010400780c */ /* 0x001fda00077c1670 */
[----:B------:R-:W-:Y:S05]  /*b3c0*/  @P6 BRA `(.L_x_297) ;  /* 0x0000000000d86947 */ /* 0x000fea0003800000 */
[----:B------:R-:W-:Y:S01]  /*b3d0*/  IMAD R20, R20, 0x2, R11 ;  /* 0x0000000214147824 */ /* 0x000fe200078e020b */
[----:B------:R-:W-:Y:S01]  /*b3e0*/  MOV R7, R3 ;  /* 0x0000000300077202 */ /* 0x000fe20000000f00 */
[----:B------:R-:W-:Y:S02]  /*b3f0*/  IMAD.SHL.U32 R15, R13, 0x80, RZ ;  /* 0x000000800d0f7824 */ /* 0x000fe400078e00ff */
[----:B------:R-:W-:Y:S02]  /*b400*/  IMAD.MOV.U32 R21, RZ, RZ, RZ ;  /* 0x000000ffff157224 */ /* 0x000fe400078e00ff */
[----:B------:R-:W-:Y:S02]  /*b410*/  IMAD.MOV.U32 R4, RZ, RZ, R12 ;  /* 0x000000ffff047224 */ /* 0x000fe400078e000c */
[----:B------:R-:W-:Y:S02]  /*b420*/  IMAD.MOV.U32 R5, RZ, RZ, R0 ;  /* 0x000000ffff057224 */ /* 0x000fe400078e0000 */
[----:B------:R-:W-:-:S07]  /*b430*/  IMAD.SHL.U32 R20, R20, 0x80, RZ ;  /* 0x0000008014147824 */ /* 0x000fce00078e00ff */
.L_x_300:
[----:B------:R-:W0:Y:S01]  /*b440*/  S2UR UR5, SR_CgaCtaId ;  /* 0x00000000000579c3 */ /* 0x000e220000008800 */
[----:B------:R-:W-:Y:S02]  /*b450*/  MOV R14, 0x400 ;  /* 0x00000400000e7802 */ /* 0x000fe40000000f00 */
[----:B------:R-:W-:Y:S02]  /*b460*/  SHF.L.U32 R13, R5, 0x1f, RZ ;  /* 0x0000001f050d7819 */ /* 0x000fe400000006ff */
[----:B------:R-:W-:Y:S01]  /*b470*/  LOP3.LUT P1, RZ, R18, 0x7f, RZ, 0xc0, !PT ;  /* 0x0000007f12ff7812 */ /* 0x000fe2000782c0ff */
[----:B0-----:R-:W-:-:S05]  /*b480*/  IMAD.U32 R11, RZ, RZ, UR5 ;  /* 0x00000005ff0b7e24 */ /* 0x001fca000f8e00ff */
[----:B------:R-:W-:-:S07]  /*b490*/  LEA R24, R11, R14, 0x18 ;  /* 0x0000000e0b187211 */ /* 0x000fce00078ec0ff */
[----:B------:R-:W0:Y:S01]  /*b4a0*/  @!P1 LDC R14, c[0x0][0x500] ;  /* 0x00014000ff0e9b82 */ /* 0x000e220000000800 */
[----:B------:R-:W-:-:S04]  /*b4b0*/  IMAD R22, R7, 0x8, R24 ;  /* 0x0000000807167824 */ /* 0x000fc800078e0218 */
[----:B------:R-:W1:Y:S02]  /*b4c0*/  SYNCS.PHASECHK.TRANS64.TRYWAIT P0, [R22+URZ+0x18], R13 ;  /* 0x0000180d160075a7 */ /* 0x000e64000800017f */
[----:B-1----:R-:W-:Y:S05]  /*b4d0*/  @!P0 BRA `(.L_x_298) ;  /* 0x0000000c00488947 */ /* 0x002fea0003800000 */
.L_x_316:
[----:B-1----:R-:W-:Y:S01]  /*b4e0*/  PRMT R13, R8, 0x9910, RZ ;  /* 0x00009910080d7816 */ /* 0x002fe200000000ff */
[----:B0-----:R0:W-:Y:S03]  /*b4f0*/  @!P1 SYNCS.ARRIVE.TRANS64 RZ, [R22+URZ], R14 ;  /* 0x0000000e16ff99a7 */ /* 0x0011e6000800003f */
[----:B------:R-:W-:-:S13]  /*b500*/  ISETP.NE.AND P0, PT, R13, 0x2, PT ;  /* 0x000000020d00780c */ /* 0x000fda0003f05270 */
[----:B0-----:R-:W-:Y:S05]  /*b510*/  @P0 BRA `(.L_x_299) ;  /* 0x0000000000040947 */ /* 0x001fea0003800000 */
[----:B------:R-:W-:Y:S01]  /*b520*/  BPT.TRAP 0x1 ;  /* 0x000000040000795c */ /* 0x000fe20000300000 */
.L_x_299:
[----:B------:R-:W-:Y:S01]  /*b530*/  IMAD.SHL.U32 R14, R7, 0x2000, RZ ;  /* 0x00002000070e7824 */ /* 0x000fe200078e00ff */
[----:B------:R-:W-:Y:S01]  /*b540*/  R2UR UR9, R22 ;  /* 0x00000000160972ca */ /* 0x000fe200000e0000 */
[----:B------:R-:W-:Y:S01]  /*b550*/  VIADD R4, R4, 0xffffffff ;  /* 0xffffffff04047836 */ /* 0x000fe20000000000 */
[----:B------:R-:W-:Y:S01]  /*b560*/  R2UR UR11, R20 ;  /* 0x00000000140b72ca */ /* 0x000fe200000e0000 */
[--C-:B------:R-:W-:Y:S01]  /*b570*/  IMAD R13, R11, 0x1000, R14.reuse ;  /* 0x000010000b0d7824 */ /* 0x100fe200078e020e */
[----:B------:R-:W-:Y:S01]  /*b580*/  IADD3 R14, R24, 0xc100, R14 ;  /* 0x0000c100180e7810 */ /* 0x000fe20007ffe00e */
[----:B------:R-:W-:Y:S01]  /*b590*/  UIADD3 UR6, UP0, UR22, 0xf0, URZ ;  /* 0x000000f016067890 */ /* 0x000fe2000ff1e03f */
[----:B------:R-:W-:Y:S01]  /*b5a0*/  R2UR UR10, R21 ;  /* 0x00000000150a72ca */ /* 0x000fe200000e0000 */
[----:B------:R-:W-:Y:S01]  /*b5b0*/  IMAD R13, R13, 0x2, R24 ;  /* 0x000000020d0d7824 */ /* 0x000fe200078e0218 */
[----:B------:R-:W-:Y:S01]  /*b5c0*/  R2UR UR12, R6 ;  /* 0x00000000060c72ca */ /* 0x000fe200000e0000 */
[----:B------:R-:W-:Y:S01]  /*b5d0*/  UIADD3 UR24, UP1, UR22, 0x1f0, URZ ;  /* 0x000001f016187890 */ /* 0x000fe2000ff3e03f */
[----:B------:R-:W-:Y:S01]  /*b5e0*/  R2UR UR16, R14 ;  /* 0x000000000e1072ca */ /* 0x000fe200000e0000 */
[----:B------:R-:W-:Y:S01]  /*b5f0*/  UIADD3.X UR7, URZ, UR23, URZ, UP0, !UPT ;  /* 0x000000173f077290 */ /* 0x000fe200087fe43f */
[----:B------:R-:W-:Y:S01]  /*b600*/  R2UR UR5, R13 ;  /* 0x000000000d0572ca */ /* 0x000fe200000e0000 */
[----:B------:R-:W-:Y:S01]  /*b610*/  VIADD R7, R7, 0x1 ;  /* 0x0000000107077836 */ /* 0x000fe20000000000 */
[----:B------:R-:W-:Y:S01]  /*b620*/  R2UR UR19, R15 ;  /* 0x000000000f1372ca */ /* 0x000fe200000e0000 */
[----:B------:R-:W-:Y:S01]  /*b630*/  UIADD3.X UR25, URZ, UR23, URZ, UP1, !UPT ;  /* 0x000000173f197290 */ /* 0x000fe20008ffe43f */
[----:B------:R-:W-:Y:S01]  /*b640*/  ISETP.GT.AND P1, PT, R4, 0x1, PT ;  /* 0x000000010400780c */ /* 0x000fe20003f24270 */
[----:B------:R-:W-:Y:S01]  /*b650*/  UMOV UR14, 0x0 ;  /* 0x00000000000e7882 */ /* 0x000fe20000000000 */
[----:B------:R-:W-:Y:S01]  /*b660*/  UMOV UR15, 0x10000000 ;  /* 0x10000000000f7882 */ /* 0x000fe20000000000 */
[----:B------:R-:W-:Y:S01]  /*b670*/  ISETP.NE.AND P0, PT, R7, 0x3, PT ;  /* 0x000000030700780c */ /* 0x000fe20003f05270 */
[----:B------:R-:W-:-:S03]  /*b680*/  VIADD R21, R21, 0x20 ;  /* 0x0000002015157836 */ /* 0x000fc60000000000 */
[----:B------:R-:W-:Y:S02]  /*b690*/  SEL R14, RZ, 0x1, P0 ;  /* 0x00000001ff0e7807 */ /* 0x000fe40000000000 */
[----:B------:R-:W-:Y:S01]  /*b6a0*/  UIADD3 UR8, UR5, 0x100, URZ ;  /* 0x0000010005087890 */ /* 0x000fe2000fffe03f */
[----:B------:R-:W-:Y:S02]  /*b6b0*/  SEL R7, R7, RZ, P0 ;  /* 0x000000ff07077207 */ /* 0x000fe40000000000 */
[----:B------:R-:W-:Y:S01]  /*b6c0*/  UMOV UR5, 0x30000 ;  /* 0x0003000000057882 */ /* 0x000fe20000000000 */
[----:B------:R-:W-:-:S05]  /*b6d0*/  LOP3.LUT R5, R5, R14, RZ, 0x3c, !PT ;  /* 0x0000000e05057212 */ /* 0x000fca00078e3cff */
[----:B------:R0:W-:Y:S02]  /*b6e0*/  UTMALDG.3D.MULTICAST [UR8], [UR6], UR5, desc[UR14] ;  /* 0x00000e08060073b4 */ /* 0x0001e40008011805 */
[----:B0-----:R-:W-:Y:S01]  /*b6f0*/  UMOV UR8, UR16 ;  /* 0x0000001000087c82 */ /* 0x001fe20008000000 */
[----:B------:R-:W-:Y:S02]  /*b700*/  UMOV UR11, UR19 ;  /* 0x00000013000b7c82 */ /* 0x000fe40008000000 */
[----:B------:R0:W-:Y:S02]  /*b710*/  UTMALDG.3D [UR8], [UR24], desc[UR14] ;  /* 0x00000e08180075b4 */ /* 0x0001e40008011000 */
[----:B0-----:R-:W-:Y:S05]  /*b720*/  @P1 BRA `(.L_x_300) ;  /* 0xfffffffc00441947 */ /* 0x001fea000383ffff */
.L_x_297:
[----:B------:R-:W-:Y:S05]  /*b730*/  BSYNC B1 ;  /* 0x0000000000017941 */ /* 0x000fea0003800000 */
.L_x_296:
[----:B------:R-:W-:Y:S01]  /*b740*/  LOP3.LUT P1, RZ, R9, 0xff, RZ, 0xc0, !PT ;  /* 0x000000ff09ff7812 */ /* 0x000fe2000782c0ff */
[----:B------:R-:W-:Y:S01]  /*b750*/  ULDC.64 UR6, c[0x0][0x650] ;  /* 0x0001940000067ab9 */ /* 0x000fe20000000a00 */
[C---:B------:R-:W-:Y:S01]  /*b760*/  IADD3 R6, R10.reuse, R3, RZ ;  /* 0x000000030a067210 */ /* 0x040fe20007ffe0ff */
[----:B------:R-:W-:Y:S01]  /*b770*/  BSSY B1, `(.L_x_301) ;  /* 0x000006c000017945 */ /* 0x000fe20003800000 */
[----:B------:R-:W-:Y:S01]  /*b780*/  ISETP.GE.U32.AND P2, PT, R10, 0x3, PT ;  /* 0x000000030a00780c */ /* 0x000fe20003f46070 */
[----:B------:R-:W-:Y:S01]  /*b790*/  IMAD.MOV.U32 R20, RZ, RZ, -0x1 ;  /* 0xffffffffff147424 */ /* 0x000fe200078e00ff */
[----:B------:R-:W-:Y:S01]  /*b7a0*/  ISETP.GT.U32.AND P0, PT, R6, 0x2, PT ;  /* 0x000000020600780c */ /* 0x000fe20003f04070 */
[----:B------:R-:W-:Y:S01]  /*b7b0*/  IMAD.MOV.U32 R13, RZ, RZ, -0x1 ;  /* 0xffffffffff0d7424 */ /* 0x000fe200078e00ff */
[----:B------:R-:W-:Y:S02]  /*b7c0*/  PRMT R9, RZ, 0x7610, R9 ;  /* 0x00007610ff097816 */ /* 0x000fe40000000009 */
[----:B------:R-:W-:-:S03]  /*b7d0*/  ISETP.LT.U32.AND P0, PT, R10, 0x3, P0 ;  /* 0x000000030a00780c */ /* 0x000fc60000701070 */
[----:B------:R-:W0:Y:S01]  /*b7e0*/  @P1 S2R R11, SR_CgaCtaId ;  /* 0x00000000000b1919 */ /* 0x000e220000008800 */
[----:B------:R-:W-:-:S04]  /*b7f0*/  @P1 MOV R4, 0x400 ;  /* 0x0000040000041802 */ /* 0x000fc80000000f00 */
[----:B0-----:R-:W-:Y:S01]  /*b800*/  @P1 LEA R3, R11, R4, 0x18 ;  /* 0x000000040b031211 */ /* 0x001fe200078ec0ff */
[----:B------:R-:W-:-:S03]  /*b810*/  IMAD.WIDE.U32 R4, R6, -0x55555555, RZ ;  /* 0xaaaaaaab06047825 */ /* 0x000fc600078e00ff */
[----:B------:R0:W-:Y:S01]  /*b820*/  @P1 SYNCS.ARRIVE.TRANS64.A1T0 RZ, [R3+URZ+0x48], RZ ;  /* 0x000048ff03ff19a7 */ /* 0x0001e2000810003f */
[----:B------:R-:W-:Y:S02]  /*b830*/  IADD3 R16, P1, R16, UR20, RZ ;  /* 0x0000001410107c10 */ /* 0x000fe4000ff3e0ff */
[----:B------:R-:W-:Y:S02]  /*b840*/  SHF.R.U32.HI R5, RZ, 0x1, R5 ;  /* 0x00000001ff057819 */ /* 0x000fe40000011605 */
[----:B------:R-:W-:Y:S02]  /*b850*/  IADD3.X R17, R17, UR13, RZ, P1, !PT ;  /* 0x0000000d11117c10 */ /* 0x000fe40008ffe4ff */
[----:B------:R-:W-:Y:S02]  /*b860*/  PRMT R4, RZ, 0x7610, R4 ;  /* 0x00007610ff047816 */ /* 0x000fe40000000004 */
[----:B0-----:R-:W-:Y:S02]  /*b870*/  SEL R3, RZ, 0x1, !P0 ;  /* 0x00000001ff037807 */ /* 0x001fe40004000000 */
[----:B------:R-:W-:-:S02]  /*b880*/  ISETP.GE.U32.AND P0, PT, R16, UR6, PT ;  /* 0x0000000610007c0c */ /* 0x000fc4000bf06070 */
[----:B------:R-:W-:Y:S01]  /*b890*/  LOP3.LUT R0, R0, R3, RZ, 0x3c, !PT ;  /* 0x0000000300007212 */ /* 0x000fe200078e3cff */
[----:B------:R-:W-:Y:S01]  /*b8a0*/  IMAD R3, R5, -0x3, R6 ;  /* 0xfffffffd05037824 */ /* 0x000fe200078e0206 */
[----:B------:R-:W-:Y:S01]  /*b8b0*/  ISETP.GE.U32.AND.EX P0, PT, R17, UR7, PT, P0 ;  /* 0x0000000711007c0c */ /* 0x000fe2000bf06100 */
[----:B------:R-:W-:Y:S01]  /*b8c0*/  IMAD.MOV.U32 R6, RZ, RZ, -0x1 ;  /* 0xffffffffff067424 */ /* 0x000fe200078e00ff */
[----:B------:R-:W-:-:S11]  /*b8d0*/  @P2 LOP3.LUT R0, R0, 0x1, R5, 0x78, !PT ;  /* 0x0000000100002812 */ /* 0x000fd600078e7805 */
[----:B------:R-:W-:Y:S05]  /*b8e0*/  @P0 BRA `(.L_x_302) ;  /* 0x0000000400500947 */ /* 0x000fea0003800000 */
[----:B------:R-:W0:Y:S01]  /*b8f0*/  S2R R15, SR_CTAID.X ;  /* 0x00000000000f7919 */ /* 0x000e220000002500 */
[----:B------:R-:W-:Y:S01]  /*b900*/  ULDC.64 UR6, c[0x0][0x628] ;  /* 0x00018a0000067ab9 */ /* 0x000fe20000000a00 */
[----:B------:R-:W1:Y:S01]  /*b910*/  LDC R20, c[0x0][0x144] ;  /* 0x00005100ff147b82 */ /* 0x000e620000000800 */
[----:B------:R-:W-:Y:S01]  /*b920*/  ISETP.NE.U32.AND P0, PT, RZ, UR6, PT ;  /* 0x00000006ff007c0c */ /* 0x000fe2000bf05070 */
[----:B------:R-:W2:Y:S01]  /*b930*/  S2R R13, SR_CTAID.Y ;  /* 0x00000000000d7919 */ /* 0x000ea20000002600 */
[----:B------:R-:W-:Y:S01]  /*b940*/  ULDC UR8, c[0x0][0x630] ;  /* 0x00018c0000087ab9 */ /* 0x000fe20000000800 */
[----:B------:R-:W-:Y:S01]  /*b950*/  ULDC UR9, c[0x0][0x150] ;  /* 0x0000540000097ab9 */ /* 0x000fe20000000800 */
[----:B------:R-:W-:Y:S01]  /*b960*/  ISETP.NE.AND.EX P0, PT, RZ, UR7, PT, P0 ;  /* 0x00000007ff007c0c */ /* 0x000fe2000bf05300 */
[----:B------:R-:W-:Y:S02]  /*b970*/  IMAD.MOV.U32 R4, RZ, RZ, R16 ;  /* 0x000000ffff047224 */ /* 0x000fe400078e0010 */
[----:B------:R-:W-:Y:S01]  /*b980*/  IMAD.MOV.U32 R5, RZ, RZ, R17 ;  /* 0x000000ffff057224 */ /* 0x000fe200078e0011 */
[----:B0-----:R-:W-:-:S09]  /*b990*/  I2FP.F32.U32 R22, R15 ;  /* 0x0000000f00167245 */ /* 0x001fd20000201000 */
[----:B------:R-:W-:Y:S05]  /*b9a0*/  @!P0 BRA `(.L_x_303) ;  /* 0x0000000000288947 */ /* 0x000fea0003800000 */
[----:B------:R-:W-:Y:S02]  /*b9b0*/  ULDC UR5, c[0x0][0x634] ;  /* 0x00018d0000057ab9 */ /* 0x000fe40000000800 */
[----:B------:R-:W-:-:S05]  /*b9c0*/  IADD3 R5, P0, R16, UR5, RZ ;  /* 0x0000000510057c10 */ /* 0x000fca000ff1e0ff */
[----:B------:R-:W-:-:S04]  /*b9d0*/  IMAD.X R21, RZ, RZ, R17, P0 ;  /* 0x000000ffff157224 */ /* 0x000fc800000e0611 */
[----:B------:R-:W-:-:S04]  /*b9e0*/  IMAD.WIDE.U32 R6, R21, UR6, RZ ;  /* 0x0000000615067c25 */ /* 0x000fc8000f8e00ff */
[----:B------:R-:W-:-:S04]  /*b9f0*/  IMAD.WIDE.U32 R6, P0, R5, UR7, R6 ;  /* 0x0000000705067c25 */ /* 0x000fc8000f800006 */
[----:B------:R-:W-:-:S04]  /*ba00*/  IMAD.WIDE.U32 R4, R5, UR6, RZ ;  /* 0x0000000605047c25 */ /* 0x000fc8000f8e00ff */
[----:B------:R-:W-:Y:S01]  /*ba10*/  IMAD.MOV.U32 R4, RZ, RZ, R7 ;  /* 0x000000ffff047224 */ /* 0x000fe200078e0007 */
[----:B------:R-:W-:Y:S01]  /*ba20*/  IADD3 RZ, P1, R5, R6, RZ ;  /* 0x0000000605ff7210 */ /* 0x000fe20007f3e0ff */
[----:B------:R-:W-:-:S04]  /*ba30*/  IMAD.X R5, RZ, RZ, RZ, P0 ;  /* 0x000000ffff057224 */ /* 0x000fc800000e06ff */
[----:B------:R-:W-:-:S08]  /*ba40*/  IMAD.WIDE.U32.X R4, R21, UR7, R4, P1 ;  /* 0x0000000715047c25 */ /* 0x000fd000088e0404 */
.L_x_303:
[----:B------:R-:W-:Y:S01]  /*ba50*/  FMUL R22, R22, UR9 ;  /* 0x0000000916167c20 */ /* 0x000fe20008400000 */
[--C-:B------:R-:W-:Y:S01]  /*ba60*/  SHF.R.U64 R14, R4, UR8, R5.reuse ;  /* 0x00000008040e7c19 */ /* 0x100fe20008001205 */
[----:B------:R-:W-:Y:S01]  /*ba70*/  ULDC.64 UR6, c[0x0][0x620] ;  /* 0x0001880000067ab9 */ /* 0x000fe20000000a00 */
[----:B------:R-:W-:Y:S01]  /*ba80*/  SHF.R.U32.HI R4, RZ, UR8, R5 ;  /* 0x00000008ff047c19 */ /* 0x000fe20008011605 */
[----:B------:R-:W-:Y:S01]  /*ba90*/  ULDC.64 UR8, c[0x0][0x640] ;  /* 0x0001900000087ab9 */ /* 0x000fe20000000a00 */
[----:B------:R-:W-:Y:S01]  /*baa0*/  IADD3 R5, P0, RZ, -R14, RZ ;  /* 0x8000000eff057210 */ /* 0x000fe20007f1e0ff */
[----:B------:R-:W0:Y:S01]  /*bab0*/  F2I.U32.TRUNC.NTZ R22, R22 ;  /* 0x0000001600167305 */ /* 0x000e22000020f000 */
[----:B------:R-:W-:-:S03]  /*bac0*/  ULDC UR5, c[0x0][0x618] ;  /* 0x0001860000057ab9 */ /* 0x000fc60000000800 */
[----:B------:R-:W-:Y:S01]  /*bad0*/  IMAD.X R4, RZ, RZ, ~R4, P0 ;  /* 0x000000ffff047224 */ /* 0x000fe200000e0e04 */
[----:B------:R-:W-:-:S03]  /*bae0*/  ISETP.NE.U32.AND P0, PT, RZ, UR8, PT ;  /* 0x00000008ff007c0c */ /* 0x000fc6000bf05070 */
[----:B------:R-:W-:Y:S01]  /*baf0*/  IMAD R4, R4, UR6, RZ ;  /* 0x0000000604047c24 */ /* 0x000fe2000f8e02ff */
[----:B------:R-:W-:-:S03]  /*bb00*/  ISETP.NE.AND.EX P0, PT, RZ, UR9, PT, P0 ;  /* 0x00000009ff007c0c */ /* 0x000fc6000bf05300 */
[C---:B------:R-:W-:Y:S02]  /*bb10*/  IMAD R7, R5.reuse, UR7, R4 ;  /* 0x0000000705077c24 */ /* 0x040fe4000f8e0204 */
[----:B------:R-:W-:Y:S01]  /*bb20*/  IMAD.WIDE.U32 R4, R5, UR6, R16 ;  /* 0x0000000605047c25 */ /* 0x000fe2000f8e0010 */
[----:B0-----:R-:W-:Y:S01]  /*bb30*/  IADD3 R6, -R22, RZ, RZ ;  /* 0x000000ff16067210 */ /* 0x001fe20007ffe1ff */
[----:B------:R-:W-:Y:S02]  /*bb40*/  ULDC UR6, c[0x0][0x154] ;  /* 0x0000550000067ab9 */ /* 0x000fe40000000800 */
[----:B------:R-:W-:Y:S02]  /*bb50*/  IMAD.IADD R5, R5, 0x1, R7 ;  /* 0x0000000105057824 */ /* 0x000fe400078e0207 */
[----:B-1----:R-:W-:Y:S01]  /*bb60*/  IMAD R15, R20, R6, R15 ;  /* 0x00000006140f7224 */ /* 0x002fe200078e020f */
[----:B--2---:R-:W-:Y:S01]  /*bb70*/  I2FP.F32.U32 R6, R13 ;  /* 0x0000000d00067245 */ /* 0x004fe20000201000 */
[----:B------:R-:W0:Y:S01]  /*bb80*/  LDC R20, c[0x0][0x148] ;  /* 0x00005200ff147b82 */ /* 0x000e220000000800 */
[----:B------:R-:W-:-:S02]  /*bb90*/  SHF.R.U64 R21, R4, UR5, R5 ;  /* 0x0000000504157c19 */ /* 0x000fc40008001205 */
[----:B------:R-:W-:Y:S01]  /*bba0*/  SHF.R.U32.HI R4, RZ, UR5, R5 ;  /* 0x00000005ff047c19 */ /* 0x000fe20008011605 */
[----:B------:R-:W-:Y:S01]  /*bbb0*/  FMUL R6, R6, UR6 ;  /* 0x0000000606067c20 */ /* 0x000fe20008400000 */
[----:B------:R-:W-:Y:S02]  /*bbc0*/  ULDC UR5, c[0x0][0x608] ;  /* 0x0001820000057ab9 */ /* 0x000fe40000000800 */
[--C-:B------:R-:W-:Y:S01]  /*bbd0*/  SHF.R.U64 R23, R21, UR5, R4.reuse ;  /* 0x0000000515177c19 */ /* 0x100fe20008001204 */
[----:B------:R1:W2:Y:S01]  /*bbe0*/  F2I.U32.TRUNC.NTZ R24, R6 ;  /* 0x0000000600187305 */ /* 0x0002a2000020f000 */
[----:B------:R-:W-:Y:S01]  /*bbf0*/  SHF.R.U32.HI R4, RZ, UR5, R4 ;  /* 0x00000005ff047c19 */ /* 0x000fe20008011604 */
[----:B------:R-:W-:-:S03]  /*bc00*/  ULDC UR5, c[0x0][0x658] ;  /* 0x0001960000057ab9 */ /* 0x000fc60000000800 */
[--C-:B------:R-:W-:Y:S02]  /*bc10*/  SHF.R.U64 R22, R23, UR5, R4.reuse ;  /* 0x0000000517167c19 */ /* 0x100fe40008001204 */
[----:B------:R-:W-:-:S03]  /*bc20*/  SHF.R.U32.HI R25, RZ, UR5, R4 ;  /* 0x00000005ff197c19 */ /* 0x000fc60008011604 */
[----:B------:R-:W-:Y:S02]  /*bc30*/  IMAD.MOV.U32 R4, RZ, RZ, R22 ;  /* 0x000000ffff047224 */ /* 0x000fe400078e0016 */
[----:B------:R-:W-:Y:S01]  /*bc40*/  IMAD.MOV.U32 R5, RZ, RZ, R25 ;  /* 0x000000ffff057224 */ /* 0x000fe200078e0019 */
[----:B-1----:R-:W-:Y:S06]  /*bc50*/  @!P0 BRA `(.L_x_304) ;  /* 0x0000000000288947 */ /* 0x002fec0003800000 */
        /* <DEDUP_REMOVED lines=10> */
.L_x_304:
[----:B------:R-:W-:Y:S01]  /*bd00*/  ISETP.NE.AND P0, PT, R2, 0x1, PT ;  /* 0x000000010200780c */ /* 0x000fe20003f05270 */
[----:B------:R-:W-:Y:S01]  /*bd10*/  ULDC UR5, c[0x0][0x648] ;  /* 0x0001920000057ab9 */ /* 0x000fe20000000800 */
[----:B------:R-:W-:Y:S01]  /*bd20*/  LOP3.LUT R23, R23, UR17, RZ, 0xc0, !PT ;  /* 0x0000001117177c12 */ /* 0x000fe2000f8ec0ff */
[----:B--2---:R-:W-:Y:S01]  /*bd30*/  IMAD.MOV R24, RZ, RZ, -R24 ;  /* 0x000000ffff187224 */ /* 0x004fe200078e0a18 */
[----:B------:R-:W-:Y:S01]  /*bd40*/  SHF.R.U64 R4, R4, UR5, R5 ;  /* 0x0000000504047c19 */ /* 0x000fe20008001205 */
[----:B------:R-:W-:Y:S01]  /*bd50*/  ULDC UR5, c[0x0][0x638] ;  /* 0x00018e0000057ab9 */ /* 0x000fe20000000800 */
[----:B------:R-:W-:Y:S01]  /*bd60*/  LOP3.LUT R21, R21, UR4, RZ, 0xc0, !PT ;  /* 0x0000000415157c12 */ /* 0x000fe2000f8ec0ff */
[----:B------:R-:W-:Y:S01]  /*bd70*/  ULDC UR6, c[0x0][0x610] ;  /* 0x0001840000067ab9 */ /* 0x000fe20000000800 */
[----:B------:R-:W-:Y:S01]  /*bd80*/  MOV R6, R14 ;  /* 0x0000000e00067202 */ /* 0x000fe20000000f00 */
[----:B------:R-:W-:Y:S02]  /*bd90*/  IMAD.MOV R5, RZ, RZ, -R4 ;  /* 0x000000ffff057224 */ /* 0x000fe400078e0a04 */
[----:B------:R-:W-:-:S02]  /*bda0*/  IMAD R4, R4, UR18, R23 ;  /* 0x0000001204047c24 */ /* 0x000fc4000f8e0217 */
[----:B0-----:R-:W-:Y:S02]  /*bdb0*/  @P0 IMAD R15, R20, R24, R13 ;  /* 0x00000018140f0224 */ /* 0x001fe400078e020d */
[----:B------:R-:W-:Y:S01]  /*bdc0*/  IMAD R22, R5, UR5, R22 ;  /* 0x0000000505167c24 */ /* 0x000fe2000f8e0216 */
[----:B------:R-:W-:Y:S01]  /*bdd0*/  ULDC UR5, c[0x0][0x600] ;  /* 0x0001800000057ab9 */ /* 0x000fe20000000800 */
[----:B------:R-:W-:Y:S02]  /*bde0*/  IMAD R15, R4, UR6, R15 ;  /* 0x00000006040f7c24 */ /* 0x000fe4000f8e020f */
[----:B------:R-:W-:Y:S02]  /*bdf0*/  IMAD R22, R22, UR5, R21 ;  /* 0x0000000516167c24 */ /* 0x000fe4000f8e0215 */
[----:B------:R-:W-:-:S03]  /*be00*/  IMAD.MOV.U32 R4, RZ, RZ, 0x1 ;  /* 0x00000001ff047424 */ /* 0x000fc600078e00ff */
[----:B------:R-:W-:Y:S02]  /*be10*/  SEL R13, R22, R15, !P0 ;  /* 0x0000000f160d7207 */ /* 0x000fe40004000000 */
[----:B------:R-:W-:-:S07]  /*be20*/  SEL R20, R15, R22, !P0 ;  /* 0x000000160f147207 */ /* 0x000fce0004000000 */
.L_x_302:
[----:B------:R-:W-:Y:S05]  /*be30*/  BSYNC B1 ;  /* 0x0000000000017941 */ /* 0x000fea0003800000 */
.L_x_301:
[----:B------:R-:W-:-:S13]  /*be40*/  LOP3.LUT P0, RZ, R4, 0xff, RZ, 0xc0, !PT ;  /* 0x000000ff04ff7812 */ /* 0x000fda000780c0ff */
[----:B------:R-:W-:Y:S05]  /*be50*/  @P0 BRA `(.L_x_305) ;  /* 0xfffffff400400947 */ /* 0x000fea000383ffff */
[----:B------:R-:W-:Y:S05]  /*be60*/  BSYNC B0 ;  /* 0x0000000000007941 */ /* 0x000fea0003800000 */
.L_x_294:
[----:B------:R-:W-:-:S03]  /*be70*/  UMOV UR5, 0xffffffff ;  /* 0xffffffff00057882 */ /* 0x000fc60000000000 */
[----:B------:R-:W-:Y:S05]  /*be80*/  BRA.DIV UR5, `(.L_x_306) ;  /* 0x0000000205f07947 */ /* 0x000fea000b800000 */
[----:B------:R-:W-:-:S13]  /*be90*/  ELECT P6, URZ, PT ;  /* 0x00000000003f782f */ /* 0x000fda00038c0000 */
.L_x_319:
[----:B------:R-:W-:Y:S04]  /*bea0*/  BSSY B0, `(.L_x_307) ;  /* 0x0000022000007945 */ /* 0x000fe80003800000 */
[----:B------:R-:W-:Y:S05]  /*beb0*/  @!P6 BRA `(.L_x_308) ;  /* 0x000000000080e947 */ /* 0x000fea0003800000 */
[----:B------:R-:W-:-:S04]  /*bec0*/  LOP3.LUT R19, R19, 0x2, RZ, 0xfc, !PT ;  /* 0x0000000213137812 */ /* 0x000fc800078efcff */
[----:B------:R-:W-:-:S13]  /*bed0*/  ISETP.NE.AND P0, PT, R19, 0x3, PT ;  /* 0x000000031300780c */ /* 0x000fda0003f05270 */
[----:B------:R-:W-:Y:S05]  /*bee0*/  @!P0 BRA `(.L_x_309) ;  /* 0x0000000000048947 */ /* 0x000fea0003800000 */
[----:B------:R-:W-:Y:S01]  /*bef0*/  BPT.TRAP 0x1 ;  /* 0x000000040000795c */ /* 0x000fe20000300000 */
.L_x_309:
[----:B------:R-:W0:Y:S01]  /*bf00*/  S2R R5, SR_CgaCtaId ;  /* 0x0000000000057919 */ /* 0x000e220000008800 */
[----:B------:R-:W-:Y:S02]  /*bf10*/  MOV R2, 0x400 ;  /* 0x0000040000027802 */ /* 0x000fe40000000f00 */
[----:B------:R-:W-:Y:S02]  /*bf20*/  SHF.L.U32 R4, R0, 0x1f, RZ ;  /* 0x0000001f00047819 */ /* 0x000fe400000006ff */
[----:B0-----:R-:W-:-:S05]  /*bf30*/  LEA R2, R5, R2, 0x18 ;  /* 0x0000000205027211 */ /* 0x001fca00078ec0ff */
[----:B------:R-:W-:-:S04]  /*bf40*/  VIADD R2, R2, 0x18 ;  /* 0x0000001802027836 */ /* 0x000fc80000000000 */
[C---:B------:R-:W-:Y:S02]  /*bf50*/  IMAD R7, R3.reuse, 0x8, R2 ;  /* 0x0000000803077824 */ /* 0x040fe400078e0202 */
[----:B------:R-:W-:Y:S02]  /*bf60*/  VIADD R3, R3, 0x1 ;  /* 0x0000000103037836 */ /* 0x000fe40000000000 */
[----:B------:R-:W0:Y:S03]  /*bf70*/  SYNCS.PHASECHK.TRANS64.TRYWAIT P0, [R7+URZ], R4 ;  /* 0x00000004070075a7 */ /* 0x000e26000800017f */
[----:B------:R-:W-:-:S04]  /*bf80*/  ISETP.NE.AND P1, PT, R3, 0x3, PT ;  /* 0x000000030300780c */ /* 0x000fc80003f25270 */
[----:B------:R-:W-:Y:S02]  /*bf90*/  SEL R5, RZ, 0x1, P1 ;  /* 0x00000001ff057807 */ /* 0x000fe40000800000 */
[----:B------:R-:W-:Y:S02]  /*bfa0*/  SEL R3, R3, RZ, P1 ;  /* 0x000000ff03037207 */ /* 0x000fe40000800000 */
[----:B------:R-:W-:-:S03]  /*bfb0*/  LOP3.LUT R9, R0, R5, RZ, 0x3c, !PT ;  /* 0x0000000500097212 */ /* 0x000fc600078e3cff */
[----:B------:R-:W-:Y:S01]  /*bfc0*/  IMAD R6, R3, 0x8, R2 ;  /* 0x0000000803067824 */ /* 0x000fe200078e0202 */
[----:B------:R-:W-:Y:S01]  /*bfd0*/  SHF.L.U32 R5, R9, 0x1f, RZ ;  /* 0x0000001f09057819 */ /* 0x000fe200000006ff */
[----:B0-----:R-:W-:Y:S06]  /*bfe0*/  @!P0 BRA `(.L_x_310) ;  /* 0x0000000000b88947 */ /* 0x001fec0003800000 */
.L_x_320:
[----:B------:R-:W1:Y:S01]  /*bff0*/  SYNCS.PHASECHK.TRANS64.TRYWAIT P0, [R6+URZ], R5 ;  /* 0x00000005060075a7 */ /* 0x000e62000800017f */
[----:B------:R-:W-:-:S05]  /*c000*/  VIADD R0, R3, 0x1 ;  /* 0x0000000103007836 */ /* 0x000fca0000000000 */
[----:B------:R-:W-:-:S04]  /*c010*/  ISETP.NE.AND P1, PT, R0, 0x3, PT ;  /* 0x000000030000780c */ /* 0x000fc80003f25270 */
[----:B0-----:R-:W-:Y:S02]  /*c020*/  SEL R4, RZ, 0x1, P1 ;  /* 0x00000001ff047807 */ /* 0x001fe40000800000 */
[----:B------:R-:W-:Y:S02]  /*c030*/  SEL R3, R0, RZ, P1 ;  /* 0x000000ff00037207 */ /* 0x000fe40000800000 */
[----:B------:R-:W-:Y:S01]  /*c040*/  LOP3.LUT R0, R9, R4, RZ, 0x3c, !PT ;  /* 0x0000000409007212 */ /* 0x000fe200078e3cff */
[----:B-1----:R-:W-:Y:S06]  /*c050*/  @!P0 BRA `(.L_x_311) ;  /* 0x0000000000b08947 */ /* 0x002fec0003800000 */
.L_x_321:
[----:B------:R-:W-:Y:S01]  /*c060*/  IMAD R3, R3, 0x8, R2 ;  /* 0x0000000803037824 */ /* 0x000fe200078e0202 */
[----:B------:R-:W-:-:S07]  /*c070*/  SHF.L.U32 R0, R0, 0x1f, RZ ;  /* 0x0000001f00007819 */ /* 0x000fce00000006ff */
.L_x_312:
[----:B-1----:R1:W2:Y:S02]  /*c080*/  SYNCS.PHASECHK.TRANS64.TRYWAIT P0, [R3+URZ], R0 ;  /* 0x00000000030075a7 */ /* 0x0022a4000800017f */
[----:B--2---:R-:W-:Y:S05]  /*c090*/  @!P0 NANOSLEEP.SYNCS 0x989680 ;  /* 0x009896800000895d */ /* 0x004fea0003900000 */
[----:B------:R-:W2:Y:S02]  /*c0a0*/  @!P0 SYNCS.PHASECHK.TRANS64 P0, [R3+URZ], R0 ;  /* 0x00000000030085a7 */ /* 0x000ea4000800007f */
[----:B--2---:R-:W-:Y:S05]  /*c0b0*/  @!P0 BRA `(.L_x_312) ;  /* 0xfffffffc00f08947 */ /* 0x004fea000383ffff */
.L_x_308:
[----:B------:R-:W-:Y:S05]  /*c0c0*/  BSYNC B0 ;  /* 0x0000000000007941 */ /* 0x000fea0003800000 */
.L_x_307:
[----:B------:R-:W-:Y:S05]  /*c0d0*/  EXIT ;  /* 0x000000000000794d */ /* 0x000fea0003800000 */
.L_x_21:
[----:B---3--:R3:W4:Y:S02]  /*c0e0*/  SYNCS.PHASECHK.TRANS64.TRYWAIT P1, [R3+URZ], R0 ;  /* 0x00000000030075a7 */ /* 0x008724000802017f */
[----:B----4-:R-:W-:Y:S05]  /*c0f0*/  @!P1 NANOSLEEP.SYNCS 0x989680 ;  /* 0x009896800000995d */ /* 0x010fea0003900000 */
[----:B------:R-:W4:Y:S02]  /*c100*/  @!P1 SYNCS.PHASECHK.TRANS64 P1, [R3+URZ], R0 ;  /* 0x00000000030095a7 */ /* 0x000f24000802007f */
[----:B----4-:R-:W-:Y:S05]  /*c110*/  @!P1 BRA `(.L_x_21) ;  /* 0xfffffffc00f09947 */ /* 0x010fea000383ffff */
[----:B------:R-:W-:Y:S05]  /*c120*/  BRA `(.L_x_20) ;  /* 0xffffff5000d87947 */ /* 0x000fea000383ffff */
.L_x_26:
[----:B-1----:R1:W2:Y:S02]  /*c130*/  SYNCS.PHASECHK.TRANS64.TRYWAIT P1, [R5+URZ], R4 ;  /* 0x00000004050075a7 */ /* 0x0022a4000802017f */
[----:B--2---:R-:W-:Y:S05]  /*c140*/  @!P1 NANOSLEEP.SYNCS 0x989680 ;  /* 0x009896800000995d */ /* 0x004fea0003900000 */
[----:B------:R-:W2:Y:S02]  /*c150*/  @!P1 SYNCS.PHASECHK.TRANS64 P1, [R5+URZ], R4 ;  /* 0x00000004050095a7 */ /* 0x000ea4000802007f */
[----:B--2---:R-:W-:Y:S05]  /*c160*/  @!P1 BRA `(.L_x_26) ;  /* 0xfffffffc00f09947 */ /* 0x004fea000383ffff */
[----:B------:R-:W-:Y:S05]  /*c170*/  BRA `(.L_x_25) ;  /* 0xffffff5400b87947 */ /* 0x000fea000383ffff */
.L_x_295:
[----:B------:R-:W-:Y:S01]  /*c180*/  BSSY B1, `(.L_x_313) ;  /* 0x0000006000017945 */ /* 0x000fe20003800000 */
[----:B------:R-:W-:-:S07]  /*c190*/  IMAD.MOV.U32 R15, RZ, RZ, -0x1 ;  /* 0xffffffffff0f7424 */ /* 0x000fce00078e00ff */
[----:B------:R-:W-:Y:S05]  /*c1a0*/  WARPSYNC.COLLECTIVE R15, `(.L_x_314) ;  /* 0x000000000f0c7348 */ /* 0x000fea0003c00000 */
[----:B------:R-:W-:Y:S02]  /*c1b0*/  ELECT P6, UR62, PT ;  /* 0x00000000003e782f */ /* 0x000fe400038c0000 */
[----:B------:R-:W-:Y:S01]  /*c1c0*/  MOV R14, UR62 ;  /* 0x0000003e000e7c02 */ /* 0x000fe20008000f00 */
[----:B------:R-:W-:Y:S10]  /*c1d0*/  ENDCOLLECTIVE ;  /* 0x000000000000791b */ /* 0x000ff40003800000 */
.L_x_314:
[----:B------:R-:W-:Y:S05]  /*c1e0*/  BSYNC B1 ;  /* 0x0000000000017941 */ /* 0x000fea0003800000 */
.L_x_313:
[----:B------:R-:W-:Y:S05]  /*c1f0*/  BRA `(.L_x_315) ;  /* 0xfffffff000647947 */ /* 0x000fea000383ffff */
.L_x_298:
[----:B-1----:R1:W2:Y:S02]  /*c200*/  SYNCS.PHASECHK.TRANS64.TRYWAIT P0, [R22+URZ+0x18], R13 ;  /* 0x0000180d160075a7 */ /* 0x0022a4000800017f */
[----:B--2---:R-:W-:Y:S05]  /*c210*/  @!P0 NANOSLEEP.SYNCS 0x989680 ;  /* 0x009896800000895d */ /* 0x004fea0003900000 */
[----:B------:R-:W2:Y:S02]  /*c220*/  @!P0 SYNCS.PHASECHK.TRANS64 P0, [R22+URZ+0x18], R13 ;  /* 0x0000180d160085a7 */ /* 0x000ea4000800007f */
[----:B--2---:R-:W-:Y:S05]  /*c230*/  @!P0 BRA `(.L_x_298) ;  /* 0xfffffffc00f08947 */ /* 0x004fea000383ffff */
[----:B------:R-:W-:Y:S05]  /*c240*/  BRA `(.L_x_316) ;  /* 0xfffffff000a47947 */ /* 0x000fea000383ffff */
.L_x_306:
[----:B------:R-:W-:Y:S01]  /*c250*/  BSSY B0, `(.L_x_317) ;  /* 0x0000006000007945 */ /* 0x000fe20003800000 */
[----:B------:R-:W-:-:S07]  /*c260*/  IMAD.MOV.U32 R15, RZ, RZ, -0x1 ;  /* 0xffffffffff0f7424 */ /* 0x000fce00078e00ff */
[----:B------:R-:W-:Y:S05]  /*c270*/  WARPSYNC.COLLECTIVE R15, `(.L_x_318) ;  /* 0x000000000f0c7348 */ /* 0x000fea0003c00000 */
[----:B------:R-:W-:Y:S02]  /*c280*/  ELECT P6, UR62, PT ;  /* 0x00000000003e782f */ /* 0x000fe400038c0000 */
[----:B------:R-:W-:Y:S01]  /*c290*/  MOV R14, UR62 ;  /* 0x0000003e000e7c02 */ /* 0x000fe20008000f00 */
[----:B------:R-:W-:Y:S10]  /*c2a0*/  ENDCOLLECTIVE ;  /* 0x000000000000791b */ /* 0x000ff40003800000 */
.L_x_318:
[----:B------:R-:W-:Y:S05]  /*c2b0*/  BSYNC B0 ;  /* 0x0000000000007941 */ /* 0x000fea0003800000 */
.L_x_317:
[----:B------:R-:W-:Y:S05]  /*c2c0*/  BRA `(.L_x_319) ;  /* 0xfffffff800f47947 */ /* 0x000fea000383ffff */
.L_x_310:
[----:B0-----:R0:W1:Y:S02]  /*c2d0*/  SYNCS.PHASECHK.TRANS64.TRYWAIT P0, [R7+URZ], R4 ;  /* 0x00000004070075a7 */ /* 0x001064000800017f */
[----:B-1----:R-:W-:Y:S05]  /*c2e0*/  @!P0 NANOSLEEP.SYNCS 0x989680 ;  /* 0x009896800000895d */ /* 0x002fea0003900000 */
[----:B------:R-:W1:Y:S02]  /*c2f0*/  @!P0 SYNCS.PHASECHK.TRANS64 P0, [R7+URZ], R4 ;  /* 0x00000004070085a7 */ /* 0x000e64000800007f */
[----:B-1----:R-:W-:Y:S05]  /*c300*/  @!P0 BRA `(.L_x_310) ;  /* 0xfffffffc00f08947 */ /* 0x002fea000383ffff */
[----:B------:R-:W-:Y:S05]  /*c310*/  BRA `(.L_x_320) ;  /* 0xfffffffc00347947 */ /* 0x000fea000383ffff */
.L_x_311:
[----:B0-----:R0:W1:Y:S02]  /*c320*/  SYNCS.PHASECHK.TRANS64.TRYWAIT P0, [R6+URZ], R5 ;  /* 0x00000005060075a7 */ /* 0x001064000800017f */
[----:B-1----:R-:W-:Y:S05]  /*c330*/  @!P0 NANOSLEEP.SYNCS 0x989680 ;  /* 0x009896800000895d */ /* 0x002fea0003900000 */
[----:B------:R-:W1:Y:S02]  /*c340*/  @!P0 SYNCS.PHASECHK.TRANS64 P0, [R6+URZ], R5 ;  /* 0x00000005060085a7 */ /* 0x000e64000800007f */
[----:B-1----:R-:W-:Y:S05]  /*c350*/  @!P0 BRA `(.L_x_311) ;  /* 0xfffffffc00f08947 */ /* 0x002fea000383ffff */
[----:B------:R-:W-:Y:S05]  /*c360*/  BRA `(.L_x_321) ;  /* 0xfffffffc003c7947 */ /* 0x000fea000383ffff */
.L_x_322:
[----:B------:R-:W-:-:S00]  /*c370*/  BRA `(.L_x_322) ;  /* 0xfffffffc00fc7947 */ /* 0x000fc0000383ffff */
[----:B------:R-:W-:-:S00]  /*c380*/  NOP ;  /* 0x0000000000007918 */ /* 0x000fc00000000000 */
[----:B------:R-:W-:-:S00]  /*c390*/  NOP ;  /* 0x0000000000007918 */ /* 0x000fc00000000000 */
[----:B------:R-:W-:-:S00]  /*c3a0*/  NOP ;  /* 0x0000000000007918 */ /* 0x000fc00000000000 */
[----:B------:R-:W-:-:S00]  /*c3b0*/  NOP ;  /* 0x0000000000007918 */ /* 0x000fc00000000000 */
[----:B------:R-:W-:-:S00]  /*c3c0*/  NOP ;  /* 0x0000000000007918 */ /* 0x000fc00000000000 */
[----:B------:R-:W-:-:S00]  /*c3d0*/  NOP ;  /* 0x0000000000007918 */ /* 0x000fc00000000000 */
[----:B------:R-:W-:-:S00]  /*c3e0*/  NOP ;  /* 0x0000000000007918 */ /* 0x000fc00000000000 */
[----:B------:R-:W-:-:S00]  /*c3f0*/  NOP ;  /* 0x0000000000007918 */ /* 0x000fc00000000000 */
.L_x_323:


//--------------------- .nv.global.init           --------------------------
	.section	.nv.global.init,"aw",@progbits
.nv.global.init:
	.type		$str$22,@object
	.size		$str$22,($str$23 - $str$22)
$str$22:
        /*0000*/ 	.byte	0x6b, 0x5f, 0x74, 0x69, 0x6c, 0x65, 0x5f, 0x63, 0x6f, 0x75, 0x6e, 0x74, 0x20, 0x3e, 0x3d, 0x20
        /*0010*/ 	.byte	0x31, 0x00
	.type		$str$23,@object
	.size		$str$23,(__unnamed_1 - $str$23)
$str$23:
        /*0012*/ 	.byte	0x2f, 0x74, 0x6d, 0x70, 0x2f, 0x63, 0x75, 0x74, 0x6c, 0x61, 0x73, 0x73, 0x5f, 0x73, 0x77, 0x65
        /*0022*/ 	.byte	0x65, 0x70, 0x5f, 0x73, 0x72, 0x63, 0x2f, 0x69, 0x6e, 0x63, 0x6c, 0x75, 0x64, 0x65, 0x2f, 0x63
        /*0032*/ 	.byte	0x75, 0x74, 0x6c, 0x61, 0x73, 0x73, 0x2f, 0x67, 0x65, 0x6d, 0x6d, 0x2f, 0x63, 0x6f, 0x6c, 0x6c
        /*0042*/ 	.byte	0x65, 0x63, 0x74, 0x69, 0x76, 0x65, 0x2f, 0x73, 0x6d, 0x39, 0x30, 0x5f, 0x6d, 0x6d, 0x61, 0x5f
        /*0052*/ 	.byte	0x74, 0x6d, 0x61, 0x5f, 0x67, 0x6d, 0x6d, 0x61, 0x5f, 0x73, 0x73, 0x5f, 0x77, 0x61, 0x72, 0x70
        /*0062*/ 	.byte	0x73, 0x70, 0x65, 0x63, 0x69, 0x61, 0x6c, 0x69, 0x7a, 0x65, 0x64, 0x2e, 0x68, 0x70, 0x70, 0x00
	.type		__unnamed_1,@object
	.size		__unnamed_1,(.L_0 - __unnamed_1)
__unnamed_1:
        /*0072*/ 	.byte	0x76, 0x6f, 0x69, 0x64, 0x20, 0x63, 0x75, 0x74, 0x6c, 0x61, 0x73, 0x73, 0x3a, 0x3a, 0x67, 0x65
        /* <DEDUP_REMOVED lines=181> */
        /*0bd2*/ 	.byte	0x00
.L_0:


//--------------------- .nv.shared._ZN7cutlass13device_kernelINS_4gemm6kernel13GemmUniversalIN4cute5tupleIJiiiiEEENS1_10collective13CollectiveMmaINS1_34MainloopSm90TmaGmmaWarpSpecializedILi3ENS5_IJNS4_1CILi1EEENSA_ILi2EEESB_EEENS1_35KernelTmaWarpSpecializedCooperativeEEENS5_IJNSA_ILi256EEENSA_ILi128EEENSA_ILi32EEEEEENS_10bfloat16_tENS5_IJlSB_lEEESK_SL_NS4_8TiledMMAINS4_8MMA_AtomIJNS4_4SM904GMMA28MMA_64x128x16_F32BF16BF16_SSILNSP_5MajorE0ELSR_0ELNSP_7ScaleInE1ELSS_1EEEEEENS4_6LayoutINS5_IJSC_SB_SB_EEENS5_IJSB_NSA_ILi0EEESX_EEEEENS5_IJNS4_10UnderscoreES10_S10_EEEEENS4_23SM90_TMA_LOAD_MULTICASTENS4_14ComposedLayoutINS4_7SwizzleILi2ELi4ELi3EEENS4_18smem_ptr_flag_bitsILi16EEENSV_INS5_IJNSA_ILi8EEESI_EEENS5_IJSI_SB_EEEEEEEvNS4_8identityENS4_13SM90_TMA_LOADES1D_vS1E_EENS_8epilogue10collective6detail29Sm90TmaWarpSpecializedAdapterINS1I_15DefaultEpilogueISK_SL_SL_NS1H_6thread17LinearCombinationISK_Li1EffLNS1M_9ScaleType4KindE0ELNS_15FloatRoundStyleE2ESK_EENS1_15EpilogueDefaultEEEEEvvEEEEvNT_6ParamsE --------------------------
	.section	.nv.shared._ZN7cutlass13device_kernelINS_4gemm6kernel13GemmUniversalIN4cute5tupleIJiiiiEEENS1_10collective13CollectiveMmaINS1_34MainloopSm90TmaGmmaWarpSpecializedILi3ENS5_IJNS4_1CILi1EEENSA_ILi2EEESB_EEENS1_35KernelTmaWarpSpecializedCooperativeEEENS5_IJNSA_ILi256EEENSA_ILi128EEENSA_ILi32EEEEEENS_10bfloat16_tENS5_IJlSB_lEEESK_SL_NS4_8TiledMMAINS4_8MMA_AtomIJNS4_4SM904GMMA28MMA_64x128x16_F32BF16BF16_SSILNSP_5MajorE0ELSR_0ELNSP_7ScaleInE1ELSS_1EEEEEENS4_6LayoutINS5_IJSC_SB_SB_EEENS5_IJSB_NSA_ILi0EEESX_EEEEENS5_IJNS4_10UnderscoreES10_S10_EEEEENS4_23SM90_TMA_LOAD_MULTICASTENS4_14ComposedLayoutINS4_7SwizzleILi2ELi4ELi3EEENS4_18smem_ptr_flag_bitsILi16EEENSV_INS5_IJNSA_ILi8EEESI_EEENS5_IJSI_SB_EEEEEEEvNS4_8identityENS4_13SM90_TMA_LOADES1D_vS1E_EENS_8epilogue10collective6detail29Sm90TmaWarpSpecializedAdapterINS1I_15DefaultEpilogueISK_SL_SL_NS1H_6thread17LinearCombinationISK_Li1EffLNS1M_9ScaleType4KindE0ELNS_15FloatRoundStyleE2ESK_EENS1_15EpilogueDefaultEEEEEvvEEEEvNT_6ParamsE,"aw",@nobits
	.sectionflags	@""
	.align	16
	.zero		1024


//--------------------- .nv.shared.reserved.0     --------------------------
	.section	.nv.shared.reserved.0,"aw",@nobits
	.weak		__nv_reservedSMEM_offset_0_alias
	.size		__nv_reservedSMEM_offset_0_alias, 0, 0
	.other		__nv_reservedSMEM_offset_0_alias,@"STO_CUDA_RESERVED_SHARED STV_DEFAULT"
__nv_reservedSMEM_offset_0_alias:
	.zero		0


//--------------------- .nv.global                --------------------------
	.section	.nv.global,"aw",@nobits
.nv.global:
	.type		_ZN39_INTERNAL_95b1a5e8_4_k_cu_adb003ba_29014cute1_E,@object
	.size		_ZN39_INTERNAL_95b1a5e8_4_k_cu_adb003ba_29014cute1_E,(_ZN39_INTERNAL_95b1a5e8_4_k_cu_adb003ba_29014cuda3std3__45__cpo6cbeginE - _ZN39_INTERNAL_95b1a5e8_4_k_cu_adb003ba_29014cute1_E)
_ZN39_INTERNAL_95b1a5e8_4_k_cu_adb003ba_29014cute1_E:
	.zero		1
	.type		_ZN39_INTERNAL_95b1a5e8_4_k_cu_adb003ba_29014cuda3std3__45__cpo6cbeginE,@object
	.size		_ZN39_INTERNAL_95b1a5e8_4_k_cu_adb003ba_29014cuda3std3__45__cpo6cbeginE,(_ZN39_INTERNAL_95b1a5e8_4_k_cu_adb003ba_29014cuda3std3__48in_placeE - _ZN39_INTERNAL_95b1a5e8_4_k_cu_adb003ba_29014cuda3std3__45__cpo6cbeginE)
_ZN39_INTERNAL_95b1a5e8_4_k_cu_adb003ba_29014cuda3std3__45__cpo6cbeginE:
	.zero		1
	.type		_ZN39_INTERNAL_95b1a5e8_4_k_cu_adb003ba_29014cuda3std3__48in_placeE,@object
	.size		_ZN39_INTERNAL_95b1a5e8_4_k_cu_adb003ba_29014cuda3std3__48in_placeE,(_ZN39_INTERNAL_95b1a5e8_4_k_cu_adb003ba_29014cuda3std6ranges3__45__cpo9iter_moveE - _ZN39_INTERNAL_95b1a5e8_4_k_cu_adb003ba_29014cuda3std3__48in_placeE)
_ZN39_INTERNAL_95b1a5e8_4_k_cu_adb003ba_29014cuda3std3__48in_placeE:
	.zero		1
	.type		_ZN39_INTERNAL_95b1a5e8_4_k_cu_adb003ba_29014cuda3std6ranges3__45__cpo9iter_moveE,@object
	.size		_ZN39_INTERNAL_95b1a5e8_4_k_cu_adb003ba_29014cuda3std6ranges3__45__cpo9iter_moveE,(_ZN39_INTERNAL_95b1a5e8_4_k_cu_adb003ba_29014cuda3std3__45__cpo5beginE - _ZN39_INTERNAL_95b1a5e8_4_k_cu_adb003ba_29014cuda3std6ranges3__45__cpo9iter_moveE)
_ZN39_INTERNAL_95b1a5e8_4_k_cu_adb003ba_29014cuda3std6ranges3__45__cpo9iter_moveE:
	.zero		1
	.type		_ZN39_INTERNAL_95b1a5e8_4_k_cu_adb003ba_29014cuda3std3__45__cpo5beginE,@object
	.size		_ZN39_INTERNAL_95b1a5e8_4_k_cu_adb003ba_29014cuda3std3__45__cpo5beginE,(_ZN39_INTERNAL_95b1a5e8_4_k_cu_adb003ba_29014cuda3std3__441_GLOBAL__N__95b1a5e8_4_k_cu_adb003ba_29016ignoreE - _ZN39_INTERNAL_95b1a5e8_4_k_cu_adb003ba_29014cuda3std3__45__cpo5beginE)
_ZN39_INTERNAL_95b1a5e8_4_k_cu_adb003ba_29014cuda3std3__45__cpo5beginE:
	.zero		1
	.type		_ZN39_INTERNAL_95b1a5e8_4_k_cu_adb003ba_29014cuda3std3__441_GLOBAL__N__95b1a5e8_4_k_cu_adb003ba_29016ignoreE,@object
	.size		_ZN39_INTERNAL_95b1a5e8_4_k_cu_adb003ba_29014cuda3std3__441_GLOBAL__N__95b1a5e8_4_k_cu_adb003ba_29016ignoreE,(_ZN39_INTERNAL_95b1a5e8_4_k_cu_adb003ba_29014cute7productE - _ZN39_INTERNAL_95b1a5e8_4_k_cu_adb003ba_29014cuda3std3__441_GLOBAL__N__95b1a5e8_4_k_cu_adb003ba_29016ignoreE)
_ZN39_INTERNAL_95b1a5e8_4_k_cu_adb003ba_29014cuda3std3__441_GLOBAL__N__95b1a5e8_4_k_cu_adb003ba_29016ignoreE:
	.zero		1
	.type		_ZN39_INTERNAL_95b1a5e8_4_k_cu_adb003ba_29014cute7productE,@object
	.size		_ZN39_INTERNAL_95b1a5e8_4_k_cu_adb003ba_29014cute7productE,(_ZN39_INTERNAL_95b1a5e8_4_k_cu_adb003ba_29014cuda3std3__45__cpo3endE - _ZN39_INTERNAL_95b1a5e8_4_k_cu_adb003ba_29014cute7productE)
_ZN39_INTERNAL_95b1a5e8_4_k_cu_adb003ba_29014cute7productE:
	.zero		1
	.type		_ZN39_INTERNAL_95b1a5e8_4_k_cu_adb003ba_29014cuda3std3__45__cpo3endE,@object
	.size		_ZN39_INTERNAL_95b1a5e8_4_k_cu_adb003ba_29014cuda3std3__45__cpo3endE,(_ZN39_INTERNAL_95b1a5e8_4_k_cu_adb003ba_29014cuda3std3__419piecewise_constructE - _ZN39_INTERNAL_95b1a5e8_4_k_cu_adb003ba_29014cuda3std3__45__cpo3endE)
_ZN39_INTERNAL_95b1a5e8_4_k_cu_adb003ba_29014cuda3std3__45__cpo3endE:
	.zero		1
	.type		_ZN39_INTERNAL_95b1a5e8_4_k_cu_adb003ba_29014cuda3std3__419piecewise_constructE,@object
	.size		_ZN39_INTERNAL_95b1a5e8_4_k_cu_adb003ba_29014cuda3std3__419piecewise_constructE,(_ZN39_INTERNAL_95b1a5e8_4_k_cu_adb003ba_29014cuda3std3__45__cpo4cendE - _ZN39_INTERNAL_95b1a5e8_4_k_cu_adb003ba_29014cuda3std3__419piecewise_constructE)
_ZN39_INTERNAL_95b1a5e8_4_k_cu_adb003ba_29014cuda3std3__419piecewise_constructE:
	.zero		1
	.type		_ZN39_INTERNAL_95b1a5e8_4_k_cu_adb003ba_29014cuda3std3__45__cpo4cendE,@object
	.size		_ZN39_INTERNAL_95b1a5e8_4_k_cu_adb003ba_29014cuda3std3__45__cpo4cendE,(_ZN39_INTERNAL_95b1a5e8_4_k_cu_adb003ba_29014cuda3std6ranges3__45__cpo4swapE - _ZN39_INTERNAL_95b1a5e8_4_k_cu_adb003ba_29014cuda3std3__45__cpo4cendE)
_ZN39_INTERNAL_95b1a5e8_4_k_cu_adb003ba_29014cuda3std3__45__cpo4cendE:
	.zero		1
	.type		_ZN39_INTERNAL_95b1a5e8_4_k_cu_adb003ba_29014cuda3std6ranges3__45__cpo4swapE,@object
	.size		_ZN39_INTERNAL_95b1a5e8_4_k_cu_adb003ba_29014cuda3std6ranges3__45__cpo4swapE,(.L_8 - _ZN39_INTERNAL_95b1a5e8_4_k_cu_adb003ba_29014cuda3std6ranges3__45__cpo4swapE)
_ZN39_INTERNAL_95b1a5e8_4_k_cu_adb003ba_29014cuda3std6ranges3__45__cpo4swapE:
	.zero		1
.L_8:


//--------------------- .nv.constant0._ZN7cutlass13device_kernelINS_4gemm6kernel13GemmUniversalIN4cute5tupleIJiiiiEEENS1_10collective13CollectiveMmaINS1_34MainloopSm90TmaGmmaWarpSpecializedILi3ENS5_IJNS4_1CILi1EEENSA_ILi2EEESB_EEENS1_35KernelTmaWarpSpecializedCooperativeEEENS5_IJNSA_ILi256EEENSA_ILi128EEENSA_ILi32EEEEEENS_10bfloat16_tENS5_IJlSB_lEEESK_SL_NS4_8TiledMMAINS4_8MMA_AtomIJNS4_4SM904GMMA28MMA_64x128x16_F32BF16BF16_SSILNSP_5MajorE0ELSR_0ELNSP_7ScaleInE1ELSS_1EEEEEENS4_6LayoutINS5_IJSC_SB_SB_EEENS5_IJSB_NSA_ILi0EEESX_EEEEENS5_IJNS4_10UnderscoreES10_S10_EEEEENS4_23SM90_TMA_LOAD_MULTICASTENS4_14ComposedLayoutINS4_7SwizzleILi2ELi4ELi3EEENS4_18smem_ptr_flag_bitsILi16EEENSV_INS5_IJNSA_ILi8EEESI_EEENS5_IJSI_SB_EEEEEEEvNS4_8identityENS4_13SM90_TMA_LOADES1D_vS1E_EENS_8epilogue10collective6detail29Sm90TmaWarpSpecializedAdapterINS1I_15DefaultEpilogueISK_SL_SL_NS1H_6thread17LinearCombinationISK_Li1EffLNS1M_9ScaleType4KindE0ELNS_15FloatRoundStyleE2ESK_EENS1_15EpilogueDefaultEEEEEvvEEEEvNT_6ParamsE --------------------------
	.section	.nv.constant0._ZN7cutlass13device_kernelINS_4gemm6kernel13GemmUniversalIN4cute5tupleIJiiiiEEENS1_10collective13CollectiveMmaINS1_34MainloopSm90TmaGmmaWarpSpecializedILi3ENS5_IJNS4_1CILi1EEENSA_ILi2EEESB_EEENS1_35KernelTmaWarpSpecializedCooperativeEEENS5_IJNSA_ILi256EEENSA_ILi128EEENSA_ILi32EEEEEENS_10bfloat16_tENS5_IJlSB_lEEESK_SL_NS4_8TiledMMAINS4_8MMA_AtomIJNS4_4SM904GMMA28MMA_64x128x16_F32BF16BF16_SSILNSP_5MajorE0ELSR_0ELNSP_7ScaleInE1ELSS_1EEEEEENS4_6LayoutINS5_IJSC_SB_SB_EEENS5_IJSB_NSA_ILi0EEESX_EEEEENS5_IJNS4_10UnderscoreES10_S10_EEEEENS4_23SM90_TMA_LOAD_MULTICASTENS4_14ComposedLayoutINS4_7SwizzleILi2ELi4ELi3EEENS4_18smem_ptr_flag_bitsILi16EEENSV_INS5_IJNSA_ILi8EEESI_EEENS5_IJSI_SB_EEEEEEEvNS4_8identityENS4_13SM90_TMA_LOADES1D_vS1E_EENS_8epilogue10collective6detail29Sm90TmaWarpSpecializedAdapterINS1I_15DefaultEpilogueISK_SL_SL_NS1H_6thread17LinearCombinationISK_Li1EffLNS1M_9ScaleType4KindE0ELNS_15FloatRoundStyleE2ESK_EENS1_15EpilogueDefaultEEEEEvvEEEEvNT_6ParamsE,"a",@progbits
	.sectionflags	@""
	.align	4
.nv.constant0._ZN7cutlass13device_kernelINS_4gemm6kernel13GemmUniversalIN4cute5tupleIJiiiiEEENS1_10collective13CollectiveMmaINS1_34MainloopSm90TmaGmmaWarpSpecializedILi3ENS5_IJNS4_1CILi1EEENSA_ILi2EEESB_EEENS1_35KernelTmaWarpSpecializedCooperativeEEENS5_IJNSA_ILi256EEENSA_ILi128EEENSA_ILi32EEEEEENS_10bfloat16_tENS5_IJlSB_lEEESK_SL_NS4_8TiledMMAINS4_8MMA_AtomIJNS4_4SM904GMMA28MMA_64x128x16_F32BF16BF16_SSILNSP_5MajorE0ELSR_0ELNSP_7ScaleInE1ELSS_1EEEEEENS4_6LayoutINS5_IJSC_SB_SB_EEENS5_IJSB_NSA_ILi0EEESX_EEEEENS5_IJNS4_10UnderscoreES10_S10_EEEEENS4_23SM90_TMA_LOAD_MULTICASTENS4_14ComposedLayoutINS4_7SwizzleILi2ELi4ELi3EEENS4_18smem_ptr_flag_bitsILi16EEENSV_INS5_IJNSA_ILi8EEESI_EEENS5_IJSI_SB_EEEEEEEvNS4_8identityENS4_13SM90_TMA_LOADES1D_vS1E_EENS_8epilogue10collective6detail29Sm90TmaWarpSpecializedAdapterINS1I_15DefaultEpilogueISK_SL_SL_NS1H_6thread17LinearCombinationISK_Li1EffLNS1M_9ScaleType4KindE0ELNS_15FloatRoundStyleE2ESK_EENS1_15EpilogueDefaultEEEEEvvEEEEvNT_6ParamsE:
	.zero		1664


//--------------------- SYMBOLS --------------------------

	.type		.nv.reservedSmem.offset0,@object
	.size		.nv.reservedSmem.offset0,0x4
	.type		__assertfail,@function
